	.target	sm_100a

	.elftype	@"ET_EXEC"


//--------------------- .note.nv.tkinfo           --------------------------
	.section	.note.nv.tkinfo,"",@"SHT_NOTE"
	.sectionflags	@"SHF_NOTE_NV_TKINFO"
	.tkinfo
        /*0018*/ 	.word	0x00000002
        /*0030*/ 	.string	""
        /*0030*/ 	.string	"ptxas"
        /*0030*/ 	.string	"Cuda compilation tools, release 13.0, V13.0.88"
        /*0030*/ 	.string	"Build cuda_13.0.r13.0/compiler.36424714_0"
        /*0030*/ 	.string	"-arch sm_100a -m 64 "



//--------------------- .note.nv.cuinfo           --------------------------
	.section	.note.nv.cuinfo,"",@"SHT_NOTE"
	.sectionflags	@"SHF_NOTE_NV_CUINFO"
        /*0018*/ 	.short	0x0002
        /*001a*/ 	.short	0x0064
        /*001c*/ 	.short	0x0082
	.zero		2


//--------------------- .nv.info                  --------------------------
	.section	.nv.info,"",@"SHT_CUDA_INFO"
	.align	4


	//----- nvinfo : EIATTR_REGCOUNT
	.align		4
        /*0000*/ 	.byte	0x04, 0x2f
        /*0002*/ 	.short	(.L_19 - .L_18)
	.align		4
.L_18:
        /*0004*/ 	.word	index@(_ZN7cutlass13device_kernelINS_4gemm6kernel13GemmUniversalIN4cute5tupleIJiiiiEEENS1_10collective13CollectiveMmaINS1_35MainloopSm100TmaUmmaWarpSpecializedILi2ELi2ELi2ENS5_IJNS4_1CILi4EEESB_NSA_ILi1EEEEEEEENS5_IJNSA_ILi256EEESF_NSA_ILi128EEEEEENS_6half_tENS5_IJlSC_lEEESI_SJ_NS4_8TiledMMAINS4_8MMA_AtomIJNS4_26SM100_MMA_F16BF16_2x1SM_SSISI_SI_fLi256ELi256ELNS4_4UMMA5MajorE0ELSO_0ELNSN_7ScaleInE0ELSP_0EEEEEENS4_6LayoutINS5_IJSC_SC_SC_EEENS5_IJNSA_ILi0EEESU_SU_EEEEENS5_IJNS4_10UnderscoreESX_SX_EEEEENS4_28SM100_TMA_2SM_LOAD_MULTICASTENS4_14ComposedLayoutINS4_7SwizzleILi3ELi4ELi3EEENS4_18smem_ptr_flag_bitsILi16EEENSS_INS5_IJNSA_ILi8EEENSA_ILi64EEEEEENS5_IJS17_SC_EEEEEEEvNS4_8identityES10_S1B_vS1C_EENS_8epilogue10collective18CollectiveEpilogueINS1E_23Sm100TmaWarpSpecializedILi4ELi2ELi64ELb1ELb0EEEJNS5_IJSG_SF_SG_EEENS5_IJNSS_ISG_SC_EENSS_IS17_SC_EEEEESI_SJ_SI_SJ_NS1E_6fusion15FusionCallbacksIS1I_NS1N_17LinearCombinationISI_fSI_fLNS_15FloatRoundStyleE2EEES1J_S1M_JEEENS4_5SM1004TMEM4LOAD26SM100_TMEM_LOAD_32dp32b64xENS4_13SM90_TMA_LOADES1B_NS4_39AutoVectorizingCopyWithAssumedAlignmentILi128EEENS4_14SM90_TMA_STOREES1B_S1Z_S1Z_EEEvvEEEEvNT_6ParamsE)
        /*0008*/ 	.word	0x000000ae


	//----- nvinfo : EIATTR_FRAME_SIZE
	.align		4
.L_19:
        /*000c*/ 	.byte	0x04, 0x11
        /*000e*/ 	.short	(.L_21 - .L_20)
	.align		4
.L_20:
        /*0010*/ 	.word	index@($__internal_2_$__cuda_sm10x_tcgen05_guardrail_trap_unallocated_columns_being_dealloced)
        /*0014*/ 	.word	0x00000000


	//----- nvinfo : EIATTR_FRAME_SIZE
	.align		4
.L_21:
        /*0018*/ 	.byte	0x04, 0x11
        /*001a*/ 	.short	(.L_23 - .L_22)
	.align		4
.L_22:
        /*001c*/ 	.word	index@($__internal_1_$__cuda_sm10x_tcgen05_guardrail_trap_phase_invalid_during_alloc)
        /*0020*/ 	.word	0x00000000


	//----- nvinfo : EIATTR_FRAME_SIZE
	.align		4
.L_23:
        /*0024*/ 	.byte	0x04, 0x11
        /*0026*/ 	.short	(.L_25 - .L_24)
	.align		4
.L_24:
        /*0028*/ 	.word	index@($__internal_0_$__cuda_sm10x_tcgen05_guardrail_trap_col_being_dealloced_not_returned_by_alloc)
        /*002c*/ 	.word	0x00000000


	//----- nvinfo : EIATTR_FRAME_SIZE
	.align		4
.L_25:
        /*0030*/ 	.byte	0x04, 0x11
        /*0032*/ 	.short	(.L_27 - .L_26)
	.align		4
.L_26:
        /*0034*/ 	.word	index@(_ZN7cutlass13device_kernelINS_4gemm6kernel13GemmUniversalIN4cute5tupleIJiiiiEEENS1_10collective13CollectiveMmaINS1_35MainloopSm100TmaUmmaWarpSpecializedILi2ELi2ELi2ENS5_IJNS4_1CILi4EEESB_NSA_ILi1EEEEEEEENS5_IJNSA_ILi256EEESF_NSA_ILi128EEEEEENS_6half_tENS5_IJlSC_lEEESI_SJ_NS4_8TiledMMAINS4_8MMA_AtomIJNS4_26SM100_MMA_F16BF16_2x1SM_SSISI_SI_fLi256ELi256ELNS4_4UMMA5MajorE0ELSO_0ELNSN_7ScaleInE0ELSP_0EEEEEENS4_6LayoutINS5_IJSC_SC_SC_EEENS5_IJNSA_ILi0EEESU_SU_EEEEENS5_IJNS4_10UnderscoreESX_SX_EEEEENS4_28SM100_TMA_2SM_LOAD_MULTICASTENS4_14ComposedLayoutINS4_7SwizzleILi3ELi4ELi3EEENS4_18smem_ptr_flag_bitsILi16EEENSS_INS5_IJNSA_ILi8EEENSA_ILi64EEEEEENS5_IJS17_SC_EEEEEEEvNS4_8identityES10_S1B_vS1C_EENS_8epilogue10collective18CollectiveEpilogueINS1E_23Sm100TmaWarpSpecializedILi4ELi2ELi64ELb1ELb0EEEJNS5_IJSG_SF_SG_EEENS5_IJNSS_ISG_SC_EENSS_IS17_SC_EEEEESI_SJ_SI_SJ_NS1E_6fusion15FusionCallbacksIS1I_NS1N_17LinearCombinationISI_fSI_fLNS_15FloatRoundStyleE2EEES1J_S1M_JEEENS4_5SM1004TMEM4LOAD26SM100_TMEM_LOAD_32dp32b64xENS4_13SM90_TMA_LOADES1B_NS4_39AutoVectorizingCopyWithAssumedAlignmentILi128EEENS4_14SM90_TMA_STOREES1B_S1Z_S1Z_EEEvvEEEEvNT_6ParamsE)
        /*0038*/ 	.word	0x00000000


	//----- nvinfo : EIATTR_MIN_STACK_SIZE
	.align		4
.L_27:
        /*003c*/ 	.byte	0x04, 0x12
        /*003e*/ 	.short	(.L_29 - .L_28)
	.align		4
.L_28:
        /*0040*/ 	.word	index@(_ZN7cutlass13device_kernelINS_4gemm6kernel13GemmUniversalIN4cute5tupleIJiiiiEEENS1_10collective13CollectiveMmaINS1_35MainloopSm100TmaUmmaWarpSpecializedILi2ELi2ELi2ENS5_IJNS4_1CILi4EEESB_NSA_ILi1EEEEEEEENS5_IJNSA_ILi256EEESF_NSA_ILi128EEEEEENS_6half_tENS5_IJlSC_lEEESI_SJ_NS4_8TiledMMAINS4_8MMA_AtomIJNS4_26SM100_MMA_F16BF16_2x1SM_SSISI_SI_fLi256ELi256ELNS4_4UMMA5MajorE0ELSO_0ELNSN_7ScaleInE0ELSP_0EEEEEENS4_6LayoutINS5_IJSC_SC_SC_EEENS5_IJNSA_ILi0EEESU_SU_EEEEENS5_IJNS4_10UnderscoreESX_SX_EEEEENS4_28SM100_TMA_2SM_LOAD_MULTICASTENS4_14ComposedLayoutINS4_7SwizzleILi3ELi4ELi3EEENS4_18smem_ptr_flag_bitsILi16EEENSS_INS5_IJNSA_ILi8EEENSA_ILi64EEEEEENS5_IJS17_SC_EEEEEEEvNS4_8identityES10_S1B_vS1C_EENS_8epilogue10collective18CollectiveEpilogueINS1E_23Sm100TmaWarpSpecializedILi4ELi2ELi64ELb1ELb0EEEJNS5_IJSG_SF_SG_EEENS5_IJNSS_ISG_SC_EENSS_IS17_SC_EEEEESI_SJ_SI_SJ_NS1E_6fusion15FusionCallbacksIS1I_NS1N_17LinearCombinationISI_fSI_fLNS_15FloatRoundStyleE2EEES1J_S1M_JEEENS4_5SM1004TMEM4LOAD26SM100_TMEM_LOAD_32dp32b64xENS4_13SM90_TMA_LOADES1B_NS4_39AutoVectorizingCopyWithAssumedAlignmentILi128EEENS4_14SM90_TMA_STOREES1B_S1Z_S1Z_EEEvvEEEEvNT_6ParamsE)
        /*0044*/ 	.word	0x00000000
.L_29:


//--------------------- .nv.compat                --------------------------
	.section	.nv.compat,"",@"SHT_CUDA_COMPAT_INFO"
	.align	4
        /*0000*/ 	.byte	0x02, 0x09, 0x01, 0x00, 0x02, 0x02, 0x02, 0x00, 0x02, 0x05, 0x05, 0x00, 0x03, 0x07, 0x01, 0x01
        /*0010*/ 	.byte	0x02, 0x03, 0x01, 0x00, 0x02, 0x06, 0x01, 0x00, 0x04, 0x0b, 0x08, 0x00, 0x09, 0x00, 0x00, 0x00
        /*0020*/ 	.byte	0x00, 0x00, 0x00, 0x00


//--------------------- .nv.info._ZN7cutlass13device_kernelINS_4gemm6kernel13GemmUniversalIN4cute5tupleIJiiiiEEENS1_10collective13CollectiveMmaINS1_35MainloopSm100TmaUmmaWarpSpecializedILi2ELi2ELi2ENS5_IJNS4_1CILi4EEESB_NSA_ILi1EEEEEEEENS5_IJNSA_ILi256EEESF_NSA_ILi128EEEEEENS_6half_tENS5_IJlSC_lEEESI_SJ_NS4_8TiledMMAINS4_8MMA_AtomIJNS4_26SM100_MMA_F16BF16_2x1SM_SSISI_SI_fLi256ELi256ELNS4_4UMMA5MajorE0ELSO_0ELNSN_7ScaleInE0ELSP_0EEEEEENS4_6LayoutINS5_IJSC_SC_SC_EEENS5_IJNSA_ILi0EEESU_SU_EEEEENS5_IJNS4_10UnderscoreESX_SX_EEEEENS4_28SM100_TMA_2SM_LOAD_MULTICASTENS4_14ComposedLayoutINS4_7SwizzleILi3ELi4ELi3EEENS4_18smem_ptr_flag_bitsILi16EEENSS_INS5_IJNSA_ILi8EEENSA_ILi64EEEEEENS5_IJS17_SC_EEEEEEEvNS4_8identityES10_S1B_vS1C_EENS_8epilogue10collective18CollectiveEpilogueINS1E_23Sm100TmaWarpSpecializedILi4ELi2ELi64ELb1ELb0EEEJNS5_IJSG_SF_SG_EEENS5_IJNSS_ISG_SC_EENSS_IS17_SC_EEEEESI_SJ_SI_SJ_NS1E_6fusion15FusionCallbacksIS1I_NS1N_17LinearCombinationISI_fSI_fLNS_15FloatRoundStyleE2EEES1J_S1M_JEEENS4_5SM1004TMEM4LOAD26SM100_TMEM_LOAD_32dp32b64xENS4_13SM90_TMA_LOADES1B_NS4_39AutoVectorizingCopyWithAssumedAlignmentILi128EEENS4_14SM90_TMA_STOREES1B_S1Z_S1Z_EEEvvEEEEvNT_6ParamsE --------------------------
	.section	.nv.info._ZN7cutlass13device_kernelINS_4gemm6kernel13GemmUniversalIN4cute5tupleIJiiiiEEENS1_10collective13CollectiveMmaINS1_35MainloopSm100TmaUmmaWarpSpecializedILi2ELi2ELi2ENS5_IJNS4_1CILi4EEESB_NSA_ILi1EEEEEEEENS5_IJNSA_ILi256EEESF_NSA_ILi128EEEEEENS_6half_tENS5_IJlSC_lEEESI_SJ_NS4_8TiledMMAINS4_8MMA_AtomIJNS4_26SM100_MMA_F16BF16_2x1SM_SSISI_SI_fLi256ELi256ELNS4_4UMMA5MajorE0ELSO_0ELNSN_7ScaleInE0ELSP_0EEEEEENS4_6LayoutINS5_IJSC_SC_SC_EEENS5_IJNSA_ILi0EEESU_SU_EEEEENS5_IJNS4_10UnderscoreESX_SX_EEEEENS4_28SM100_TMA_2SM_LOAD_MULTICASTENS4_14ComposedLayoutINS4_7SwizzleILi3ELi4ELi3EEENS4_18smem_ptr_flag_bitsILi16EEENSS_INS5_IJNSA_ILi8EEENSA_ILi64EEEEEENS5_IJS17_SC_EEEEEEEvNS4_8identityES10_S1B_vS1C_EENS_8epilogue10collective18CollectiveEpilogueINS1E_23Sm100TmaWarpSpecializedILi4ELi2ELi64ELb1ELb0EEEJNS5_IJSG_SF_SG_EEENS5_IJNSS_ISG_SC_EENSS_IS17_SC_EEEEESI_SJ_SI_SJ_NS1E_6fusion15FusionCallbacksIS1I_NS1N_17LinearCombinationISI_fSI_fLNS_15FloatRoundStyleE2EEES1J_S1M_JEEENS4_5SM1004TMEM4LOAD26SM100_TMEM_LOAD_32dp32b64xENS4_13SM90_TMA_LOADES1B_NS4_39AutoVectorizingCopyWithAssumedAlignmentILi128EEENS4_14SM90_TMA_STOREES1B_S1Z_S1Z_EEEvvEEEEvNT_6ParamsE,"",@"SHT_CUDA_INFO"
	.sectionflags	@""
	.align	4


	//----- nvinfo : EIATTR_CUDA_API_VERSION
	.align		4
        /*0000*/ 	.byte	0x04, 0x37
        /*0002*/ 	.short	(.L_31 - .L_30)
.L_30:
        /*0004*/ 	.word	0x00000082


	//----- nvinfo : EIATTR_KPARAM_INFO
	.align		4
.L_31:
        /*0008*/ 	.byte	0x04, 0x17
        /*000a*/ 	.short	(.L_33 - .L_32)
.L_32:
        /*000c*/ 	.word	0x00000000
        /*0010*/ 	.short	0x0000
        /*0012*/ 	.short	0x0000
        /*0014*/ 	.byte	0x00, 0xf0, 0x01, 0x20


	//----- nvinfo : EIATTR_AT_ENTRY_FRAGMENTS
	.align		4
.L_33:
        /*0018*/ 	.byte	0x04, 0x4f
        /*001a*/ 	.short	(.L_35 - .L_34)


	//   ....[0]....
.L_34:
        /*001c*/ 	.word	0x00000007


	//----- nvinfo : EIATTR_RESERVED_SMEM_USED
	.align		4
.L_35:
        /*0020*/ 	.byte	0x01, 0x41
	.zero		2


	//----- nvinfo : EIATTR_SPARSE_MMA_MASK
	.align		4
        /*0024*/ 	.byte	0x03, 0x50
        /*0026*/ 	.short	0x0000


	//----- nvinfo : EIATTR_TCGEN05_2CTA_USED
	.align		4
        /*0028*/ 	.byte	0x01, 0x52
	.zero		2


	//----- nvinfo : EIATTR_MAXREG_COUNT
	.align		4
        /*002c*/ 	.byte	0x03, 0x1b
        /*002e*/ 	.short	0x00ff


	//----- nvinfo : EIATTR_NUM_BARRIERS
	.align		4
        /*0030*/ 	.byte	0x02, 0x4c
        /*0032*/ 	.byte	0x07
	.zero		1


	//----- nvinfo : EIATTR_EXTERNS
	.align		4
        /*0034*/ 	.byte	0x04, 0x0f
        /*0036*/ 	.short	(.L_37 - .L_36)


	//   ....[0]....
	.align		4
.L_36:
        /*0038*/ 	.word	index@(__assertfail)


	//----- nvinfo : EIATTR_MERCURY_ISA_VERSION
	.align		4
.L_37:
        /*003c*/ 	.byte	0x03, 0x5f
        /*003e*/ 	.short	0x0101


	//----- nvinfo : EIATTR_INT_WARP_WIDE_INSTR_OFFSETS
	.align		4
        /*0040*/ 	.byte	0x04, 0x31
        /*0042*/ 	.short	(.L_39 - .L_38)


	//   ....[0]....
.L_38:
        /*0044*/ 	.word	0x00000ce0


	//   ....[1]....
        /*0048*/ 	.word	0x00000d80


	//   ....[2]....
        /*004c*/ 	.word	0x000046e0


	//   ....[3]....
        /*0050*/ 	.word	0x00004700


	//   ....[4]....
        /*0054*/ 	.word	0x00004730


	//   ....[5]....
        /*0058*/ 	.word	0x00005270


	//   ....[6]....
        /*005c*/ 	.word	0x000052e0


	//   ....[7]....
        /*0060*/ 	.word	0x000053c0


	//   ....[8]....
        /*0064*/ 	.word	0x00005440


	//   ....[9]....
        /*0068*/ 	.word	0x00005540


	//   ....[10]....
        /*006c*/ 	.word	0x000055c0


	//   ....[11]....
        /*0070*/ 	.word	0x000056b0


	//   ....[12]....
        /*0074*/ 	.word	0x00005760


	//----- nvinfo : EIATTR_COOP_GROUP_MASK_REGIDS
	.align		4
.L_39:
        /*0078*/ 	.byte	0x04, 0x29
        /*007a*/ 	.short	(.L_41 - .L_40)


	//   ....[0]....
.L_40:
        /*007c*/ 	.word	0xffffffff


	//   ....[1]....
        /*0080*/ 	.word	0xffffffff


	//   ....[2]....
        /*0084*/ 	.word	0xffffffff


	//   ....[3]....
        /*0088*/ 	.word	0xffffffff


	//   ....[4]....
        /*008c*/ 	.word	0xffffffff


	//   ....[5]....
        /*0090*/ 	.word	0xffffffff


	//   ....[6]....
        /*0094*/ 	.word	0xffffffff


	//   ....[7]....
        /*0098*/ 	.word	0xffffffff


	//   ....[8]....
        /*009c*/ 	.word	0xffffffff


	//   ....[9]....
        /*00a0*/ 	.word	0xffffffff


	//   ....[10]....
        /*00a4*/ 	.word	0xffffffff


	//   ....[11]....
        /*00a8*/ 	.word	0xffffffff


	//   ....[12]....
        /*00ac*/ 	.word	0xffffffff


	//   ....[13]....
        /*00b0*/ 	.word	0xffffffff


	//----- nvinfo : EIATTR_COOP_GROUP_INSTR_OFFSETS
	.align		4
.L_41:
        /*00b4*/ 	.byte	0x04, 0x28
        /*00b6*/ 	.short	(.L_43 - .L_42)


	//   ....[0]....
.L_42:
        /*00b8*/ 	.word	0x000000b0


	//   ....[1]....
        /*00bc*/ 	.word	0x00000510


	//   ....[2]....
        /*00c0*/ 	.word	0x00000690


	//   ....[3]....
        /*00c4*/ 	.word	0x00000820


	//   ....[4]....
        /*00c8*/ 	.word	0x00000910


	//   ....[5]....
        /*00cc*/ 	.word	0x00000a70


	//   ....[6]....
        /*00d0*/ 	.word	0x00000bc0


	//   ....[7]....
        /*00d4*/ 	.word	0x00000e00


	//   ....[8]....
        /*00d8*/ 	.word	0x00002690


	//   ....[9]....
        /*00dc*/ 	.word	0x00003420


	//   ....[10]....
        /*00e0*/ 	.word	0x000038f0


	//   ....[11]....
        /*00e4*/ 	.word	0x00003920


	//   ....[12]....
        /*00e8*/ 	.word	0x000045e0


	//   ....[13]....
        /*00ec*/ 	.word	0x000047f0


	//----- nvinfo : EIATTR_VRC_CTA_INIT_COUNT
	.align		4
.L_43:
        /*00f0*/ 	.byte	0x02, 0x4a
        /*00f2*/ 	.byte	0x80
	.zero		1


	//----- nvinfo : EIATTR_SYSCALL_OFFSETS
	.align		4
        /*00f4*/ 	.byte	0x04, 0x46
        /*00f6*/ 	.short	(.L_45 - .L_44)


	//   ....[0]....
.L_44:
        /*00f8*/ 	.word	0x000063d0


	//   ....[1]....
        /*00fc*/ 	.word	0x000064c0


	//   ....[2]....
        /*0100*/ 	.word	0x00006e20


	//   ....[3]....
        /*0104*/ 	.word	0x000082e0


	//   ....[4]....
        /*0108*/ 	.word	0x00009710


	//   ....[5]....
        /*010c*/ 	.word	0x0000ab30


	//----- nvinfo : EIATTR_MBARRIER_INSTR_OFFSETS
	.align		4
.L_45:
        /*0110*/ 	.byte	0x04, 0x39
        /*0112*/ 	.short	(.L_47 - .L_46)


	//   ....[0]....
.L_46:
        /*0114*/ 	.word	0x00000640
        /*0118*/ 	.word	0x000000ff
        /*011c*/ 	.word	0x00000000
        /*0120*/ 	.short	0x0100
        /*0122*/ 	.byte	0x04
	.zero		1


	//   ....[1]....
        /*0124*/ 	.word	0x00000650
        /*0128*/ 	.word	0x000000ff
        /*012c*/ 	.word	0x00000010
        /*0130*/ 	.short	0x0100
        /*0132*/ 	.byte	0x04
	.zero		1


	//   ....[2]....
        /*0134*/ 	.word	0x00000660
        /*0138*/ 	.word	0x000000ff
        /*013c*/ 	.word	0x00000008
        /*0140*/ 	.short	0x0100
        /*0142*/ 	.byte	0x04
	.zero		1


	//   ....[3]....
        /*0144*/ 	.word	0x00000670
        /*0148*/ 	.word	0x000000ff
        /*014c*/ 	.word	0x00000018
        /*0150*/ 	.short	0x0100
        /*0152*/ 	.byte	0x04
	.zero		1


	//   ....[4]....
        /*0154*/ 	.word	0x00000790
        /*0158*/ 	.word	0x000000ff
        /*015c*/ 	.word	0x00000020
        /*0160*/ 	.short	0x0100
        /*0162*/ 	.byte	0x04
	.zero		1


	//   ....[5]....
        /*0164*/ 	.word	0x000007a0
        /*0168*/ 	.word	0x000000ff
        /*016c*/ 	.word	0x00000040
        /*0170*/ 	.short	0x0100
        /*0172*/ 	.byte	0x04
	.zero		1


	//   ....[6]....
        /*0174*/ 	.word	0x000007b0
        /*0178*/ 	.word	0x000000ff
        /*017c*/ 	.word	0x00000028
        /*0180*/ 	.short	0x0100
        /*0182*/ 	.byte	0x04
	.zero		1


	//   ....[7]....
        /*0184*/ 	.word	0x000007c0
        /*0188*/ 	.word	0x000000ff
        /*018c*/ 	.word	0x00000048
        /*0190*/ 	.short	0x0100
        /*0192*/ 	.byte	0x04
	.zero		1


	//   ....[8]....
        /*0194*/ 	.word	0x000007d0
        /*0198*/ 	.word	0x000000ff
        /*019c*/ 	.word	0x00000030
        /*01a0*/ 	.short	0x0100
        /*01a2*/ 	.byte	0x04
	.zero		1


	//   ....[9]....
        /*01a4*/ 	.word	0x000007e0
        /*01a8*/ 	.word	0x000000ff
        /*01ac*/ 	.word	0x00000050
        /*01b0*/ 	.short	0x0100
        /*01b2*/ 	.byte	0x04
	.zero		1


	//   ....[10]....
        /*01b4*/ 	.word	0x000007f0
        /*01b8*/ 	.word	0x000000ff
        /*01bc*/ 	.word	0x00000038
        /*01c0*/ 	.short	0x0100
        /*01c2*/ 	.byte	0x04
	.zero		1


	//   ....[11]....
        /*01c4*/ 	.word	0x00000800
        /*01c8*/ 	.word	0x000000ff
        /*01cc*/ 	.word	0x00000058
        /*01d0*/ 	.short	0x0100
        /*01d2*/ 	.byte	0x04
	.zero		1


	//   ....[12]....
        /*01d4*/ 	.word	0x000008e0
        /*01d8*/ 	.word	0x000000ff
        /*01dc*/ 	.word	0x00000060
        /*01e0*/ 	.short	0x0100
        /*01e2*/ 	.byte	0x06
	.zero		1


	//   ....[13]....
        /*01e4*/ 	.word	0x000008f0
        /*01e8*/ 	.word	0x000000ff
        /*01ec*/ 	.word	0x00000068
        /*01f0*/ 	.short	0x0100
        /*01f2*/ 	.byte	0x06
	.zero		1


	//   ....[14]....
        /*01f4*/ 	.word	0x00000a20
        /*01f8*/ 	.word	0x000000ff
        /*01fc*/ 	.word	0x00000070
        /*0200*/ 	.short	0x0100
        /*0202*/ 	.byte	0x06
	.zero		1


	//   ....[15]....
        /*0204*/ 	.word	0x00000a30
        /*0208*/ 	.word	0x000000ff
        /*020c*/ 	.word	0x00000080
        /*0210*/ 	.short	0x0100
        /*0212*/ 	.byte	0x06
	.zero		1


	//   ....[16]....
        /*0214*/ 	.word	0x00000a40
        /*0218*/ 	.word	0x000000ff
        /*021c*/ 	.word	0x00000078
        /*0220*/ 	.short	0x0100
        /*0222*/ 	.byte	0x06
	.zero		1


	//   ....[17]....
        /*0224*/ 	.word	0x00000a50
        /*0228*/ 	.word	0x000000ff
        /*022c*/ 	.word	0x00000088
        /*0230*/ 	.short	0x0100
        /*0232*/ 	.byte	0x06
	.zero		1


	//   ....[18]....
        /*0234*/ 	.word	0x00000b70
        /*0238*/ 	.word	0x000000ff
        /*023c*/ 	.word	0x00000090
        /*0240*/ 	.short	0x0100
        /*0242*/ 	.byte	0x04
	.zero		1


	//   ....[19]....
        /*0244*/ 	.word	0x00000b80
        /*0248*/ 	.word	0x000000ff
        /*024c*/ 	.word	0x000000a0
        /*0250*/ 	.short	0x0100
        /*0252*/ 	.byte	0x04
	.zero		1


	//   ....[20]....
        /*0254*/ 	.word	0x00000b90
        /*0258*/ 	.word	0x000000ff
        /*025c*/ 	.word	0x00000098
        /*0260*/ 	.short	0x0100
        /*0262*/ 	.byte	0x04
	.zero		1


	//   ....[21]....
        /*0264*/ 	.word	0x00000ba0
        /*0268*/ 	.word	0x000000ff
        /*026c*/ 	.word	0x000000a8
        /*0270*/ 	.short	0x0100
        /*0272*/ 	.byte	0x04
	.zero		1


	//   ....[22]....
        /*0274*/ 	.word	0x00000c90
        /*0278*/ 	.word	0x000000ff
        /*027c*/ 	.word	0x000000b0
        /*0280*/ 	.short	0x0100
        /*0282*/ 	.byte	0x04
	.zero		1


	//   ....[23]....
        /*0284*/ 	.word	0x00000ca0
        /*0288*/ 	.word	0x000000ff
        /*028c*/ 	.word	0x000000c0
        /*0290*/ 	.short	0x0100
        /*0292*/ 	.byte	0x04
	.zero		1


	//   ....[24]....
        /*0294*/ 	.word	0x00000cb0
        /*0298*/ 	.word	0x000000ff
        /*029c*/ 	.word	0x000000b8
        /*02a0*/ 	.short	0x0100
        /*02a2*/ 	.byte	0x04
	.zero		1


	//   ....[25]....
        /*02a4*/ 	.word	0x00000cc0
        /*02a8*/ 	.word	0x000000ff
        /*02ac*/ 	.word	0x000000c8
        /*02b0*/ 	.short	0x0100
        /*02b2*/ 	.byte	0x04
	.zero		1


	//   ....[26]....
        /*02b4*/ 	.word	0x00000dc0
        /*02b8*/ 	.word	0x000000ff
        /*02bc*/ 	.word	0x000000d0
        /*02c0*/ 	.short	0x0100
        /*02c2*/ 	.byte	0x06
	.zero		1


	//   ....[27]....
        /*02c4*/ 	.word	0x00001c30
        /*02c8*/ 	.word	0x00000003
        /*02cc*/ 	.word	0x000000c0
        /*02d0*/ 	.short	0x010a
        /*02d2*/ 	.byte	0xff
	.zero		1


	//   ....[28]....
        /*02d4*/ 	.word	0x00001c60
        /*02d8*/ 	.word	0x00000003
        /*02dc*/ 	.word	0x000000b0
        /*02e0*/ 	.short	0x0101
        /*02e2*/ 	.byte	0xff
	.zero		1


	//   ....[29]....
        /*02e4*/ 	.word	0x00001d20
        /*02e8*/ 	.word	0x000000ff
        /*02ec*/ 	.word	0x00000010
        /*02f0*/ 	.short	0x010a
        /*02f2*/ 	.byte	0x04
	.zero		1


	//   ....[30]....
        /*02f4*/ 	.word	0x00001df0
        /*02f8*/ 	.word	0x000000ff
        /*02fc*/ 	.word	0x00000010
        /*0300*/ 	.short	0x010a
        /*0302*/ 	.byte	0x05
	.zero		1


	//   ....[31]....
        /*0304*/ 	.word	0x00001f50
        /*0308*/ 	.word	0x000000ff
        /*030c*/ 	.word	0x00000010
        /*0310*/ 	.short	0x010a
        /*0312*/ 	.byte	0x04
	.zero		1


	//   ....[32]....
        /*0314*/ 	.word	0x00002200
        /*0318*/ 	.word	0x000000ff
        /*031c*/ 	.word	0x00000068
        /*0320*/ 	.short	0x0101
        /*0322*/ 	.byte	0x15
	.zero		1


	//   ....[33]....
        /*0324*/ 	.word	0x00002220
        /*0328*/ 	.word	0x000000ff
        /*032c*/ 	.word	0x00000010
        /*0330*/ 	.short	0x010a
        /*0332*/ 	.byte	0x04
	.zero		1


	//   ....[34]....
        /*0334*/ 	.word	0x000022a0
        /*0338*/ 	.word	0x000000ff
        /*033c*/ 	.word	0x00000010
        /*0340*/ 	.short	0x010a
        /*0342*/ 	.byte	0x06
	.zero		1


	//   ....[35]....
        /*0344*/ 	.word	0x000023e0
        /*0348*/ 	.word	0x000000ff
        /*034c*/ 	.word	0x00000010
        /*0350*/ 	.short	0x010a
        /*0352*/ 	.byte	0x04
	.zero		1


	//   ....[36]....
        /*0354*/ 	.word	0x000026c0
        /*0358*/ 	.word	0x00000003
        /*035c*/ 	.word	0x00000070
        /*0360*/ 	.short	0x010a
        /*0362*/ 	.byte	0xff
	.zero		1


	//   ....[37]....
        /*0364*/ 	.word	0x00002810
        /*0368*/ 	.word	0x00000000
        /*036c*/ 	.word	0x00000000
        /*0370*/ 	.short	0x0101
        /*0372*/ 	.byte	0xff
	.zero		1


	//   ....[38]....
        /*0374*/ 	.word	0x00002dc0
        /*0378*/ 	.word	0x000000ff
        /*037c*/ 	.word	0x00000000
        /*0380*/ 	.short	0x010a
        /*0382*/ 	.byte	0x04
	.zero		1


	//   ....[39]....
        /*0384*/ 	.word	0x00002e60
        /*0388*/ 	.word	0x00000000
        /*038c*/ 	.word	0x00000000
        /*0390*/ 	.short	0x010a
        /*0392*/ 	.byte	0xff
	.zero		1


	//   ....[40]....
        /*0394*/ 	.word	0x00002f80
        /*0398*/ 	.word	0x00000002
        /*039c*/ 	.word	0x000000b0
        /*03a0*/ 	.short	0x010a
        /*03a2*/ 	.byte	0xff
	.zero		1


	//   ....[41]....
        /*03a4*/ 	.word	0x00002fe0
        /*03a8*/ 	.word	0x00000004
        /*03ac*/ 	.word	0x00000000
        /*03b0*/ 	.short	0x0101
        /*03b2*/ 	.byte	0xff
	.zero		1


	//   ....[42]....
        /*03b4*/ 	.word	0x00003000
        /*03b8*/ 	.word	0x000000ff
        /*03bc*/ 	.word	0x00000080
        /*03c0*/ 	.short	0x010a
        /*03c2*/ 	.byte	0x04
	.zero		1


	//   ....[43]....
        /*03c4*/ 	.word	0x00003120
        /*03c8*/ 	.word	0x00000002
        /*03cc*/ 	.word	0x00000070
        /*03d0*/ 	.short	0x010a
        /*03d2*/ 	.byte	0xff
	.zero		1


	//   ....[44]....
        /*03d4*/ 	.word	0x00003230
        /*03d8*/ 	.word	0x00000002
        /*03dc*/ 	.word	0x00000000
        /*03e0*/ 	.short	0x0101
        /*03e2*/ 	.byte	0xff
	.zero		1


	//   ....[45]....
        /*03e4*/ 	.word	0x000032c0
        /*03e8*/ 	.word	0x000000ff
        /*03ec*/ 	.word	0x00000080
        /*03f0*/ 	.short	0x0106
        /*03f2*/ 	.byte	0x04
	.zero		1


	//   ....[46]....
        /*03f4*/ 	.word	0x000032e0
        /*03f8*/ 	.word	0x000000ff
        /*03fc*/ 	.word	0x00000080
        /*0400*/ 	.short	0x010a
        /*0402*/ 	.byte	0x04
	.zero		1


	//   ....[47]....
        /*0404*/ 	.word	0x00003370
        /*0408*/ 	.word	0x000000ff
        /*040c*/ 	.word	0x00000080
        /*0410*/ 	.short	0x0106
        /*0412*/ 	.byte	0x07
	.zero		1


	//   ....[48]....
        /*0414*/ 	.word	0x000033b0
        /*0418*/ 	.word	0x00000000
        /*041c*/ 	.word	0x00000080
        /*0420*/ 	.short	0x010a
        /*0422*/ 	.byte	0xff
	.zero		1


	//   ....[49]....
        /*0424*/ 	.word	0x000035f0
        /*0428*/ 	.word	0x000000ff
        /*042c*/ 	.word	0x00000008
        /*0430*/ 	.short	0x010a
        /*0432*/ 	.byte	0x05
	.zero		1


	//   ....[50]....
        /*0434*/ 	.word	0x00003610
        /*0438*/ 	.word	0x000000ff
        /*043c*/ 	.word	0x00000008
        /*0440*/ 	.short	0x010a
        /*0442*/ 	.byte	0x05
	.zero		1


	//   ....[51]....
        /*0444*/ 	.word	0x000037a0
        /*0448*/ 	.word	0x000000ff
        /*044c*/ 	.word	0x00000008
        /*0450*/ 	.short	0x010a
        /*0452*/ 	.byte	0x05
	.zero		1


	//   ....[52]....
        /*0454*/ 	.word	0x000037c0
        /*0458*/ 	.word	0x000000ff
        /*045c*/ 	.word	0x00000008
        /*0460*/ 	.short	0x010a
        /*0462*/ 	.byte	0x05
	.zero		1


	//   ....[53]....
        /*0464*/ 	.word	0x00003880
        /*0468*/ 	.word	0x000000ff
        /*046c*/ 	.word	0x00000000
        /*0470*/ 	.short	0x0101
        /*0472*/ 	.byte	0x04
	.zero		1


	//   ....[54]....
        /*0474*/ 	.word	0x00003c40
        /*0478*/ 	.word	0x00000000
        /*047c*/ 	.word	0x00000070
        /*0480*/ 	.short	0x010a
        /*0482*/ 	.byte	0xff
	.zero		1


	//   ....[55]....
        /*0484*/ 	.word	0x00003d00
        /*0488*/ 	.word	0x00000000
        /*048c*/ 	.word	0x00000000
        /*0490*/ 	.short	0x0101
        /*0492*/ 	.byte	0xff
	.zero		1


	//   ....[56]....
        /*0494*/ 	.word	0x00003dc0
        /*0498*/ 	.word	0x000000ff
        /*049c*/ 	.word	0x00000000
        /*04a0*/ 	.short	0x010a
        /*04a2*/ 	.byte	0x04
	.zero		1


	//   ....[57]....
        /*04a4*/ 	.word	0x00003dd0
        /*04a8*/ 	.word	0x000000ff
        /*04ac*/ 	.word	0x000000a0
        /*04b0*/ 	.short	0x010a
        /*04b2*/ 	.byte	0x2e
	.zero		1


	//   ....[58]....
        /*04b4*/ 	.word	0x00003e80
        /*04b8*/ 	.word	0x000000ff
        /*04bc*/ 	.word	0x00000000
        /*04c0*/ 	.short	0x010a
        /*04c2*/ 	.byte	0x07
	.zero		1


	//   ....[59]....
        /*04c4*/ 	.word	0x00003fb0
        /*04c8*/ 	.word	0x000000ff
        /*04cc*/ 	.word	0x00000000
        /*04d0*/ 	.short	0x010a
        /*04d2*/ 	.byte	0x04
	.zero		1


	//   ....[60]....
        /*04d4*/ 	.word	0x000043f0
        /*04d8*/ 	.word	0x000000ff
        /*04dc*/ 	.word	0x00000000
        /*04e0*/ 	.short	0x010a
        /*04e2*/ 	.byte	0x04
	.zero		1


	//   ....[61]....
        /*04e4*/ 	.word	0x00004490
        /*04e8*/ 	.word	0x00000000
        /*04ec*/ 	.word	0x00000000
        /*04f0*/ 	.short	0x010a
        /*04f2*/ 	.byte	0xff
	.zero		1


	//   ....[62]....
        /*04f4*/ 	.word	0x000044d0
        /*04f8*/ 	.word	0x00000000
        /*04fc*/ 	.word	0x00000000
        /*0500*/ 	.short	0x010a
        /*0502*/ 	.byte	0xff
	.zero		1


	//   ....[63]....
        /*0504*/ 	.word	0x00004540
        /*0508*/ 	.word	0x000000ff
        /*050c*/ 	.word	0x00000000
        /*0510*/ 	.short	0x0101
        /*0512*/ 	.byte	0x04
	.zero		1


	//   ....[64]....
        /*0514*/ 	.word	0x00004580
        /*0518*/ 	.word	0x000000ff
        /*051c*/ 	.word	0x000000d0
        /*0520*/ 	.short	0x010a
        /*0522*/ 	.byte	0x29
	.zero		1


	//   ....[65]....
        /*0524*/ 	.word	0x000045d0
        /*0528*/ 	.word	0x000000ff
        /*052c*/ 	.word	0x00000000
        /*0530*/ 	.short	0x0101
        /*0532*/ 	.byte	0x04
	.zero		1


	//   ....[66]....
        /*0534*/ 	.word	0x00004a70
        /*0538*/ 	.word	0x0000000c
        /*053c*/ 	.word	0x00000070
        /*0540*/ 	.short	0x010a
        /*0542*/ 	.byte	0xff
	.zero		1


	//   ....[67]....
        /*0544*/ 	.word	0x00004be0
        /*0548*/ 	.word	0x00000000
        /*054c*/ 	.word	0x00000000
        /*0550*/ 	.short	0x0101
        /*0552*/ 	.byte	0xff
	.zero		1


	//   ....[68]....
        /*0554*/ 	.word	0x00005070
        /*0558*/ 	.word	0x000000ff
        /*055c*/ 	.word	0x00000068
        /*0560*/ 	.short	0x010a
        /*0562*/ 	.byte	0x15
	.zero		1


	//   ....[69]....
        /*0564*/ 	.word	0x000051f0
        /*0568*/ 	.word	0x000000ff
        /*056c*/ 	.word	0x00000040
        /*0570*/ 	.short	0x010a
        /*0572*/ 	.byte	0x15
	.zero		1


	//   ....[70]....
        /*0574*/ 	.word	0x00005370
        /*0578*/ 	.word	0x000000ff
        /*057c*/ 	.word	0x00000020
        /*0580*/ 	.short	0x010b
        /*0582*/ 	.byte	0x15
	.zero		1


	//   ....[71]....
        /*0584*/ 	.word	0x00005380
        /*0588*/ 	.word	0x000000ff
        /*058c*/ 	.word	0x00000000
        /*0590*/ 	.short	0x0101
        /*0592*/ 	.byte	0x06
	.zero		1


	//   ....[72]....
        /*0594*/ 	.word	0x00005390
        /*0598*/ 	.word	0x000000ff
        /*059c*/ 	.word	0x00000048
        /*05a0*/ 	.short	0x010a
        /*05a2*/ 	.byte	0x15
	.zero		1


	//   ....[73]....
        /*05a4*/ 	.word	0x000054f0
        /*05a8*/ 	.word	0x000000ff
        /*05ac*/ 	.word	0x00000028
        /*05b0*/ 	.short	0x010b
        /*05b2*/ 	.byte	0x15
	.zero		1


	//   ....[74]....
        /*05b4*/ 	.word	0x00005500
        /*05b8*/ 	.word	0x000000ff
        /*05bc*/ 	.word	0x00000000
        /*05c0*/ 	.short	0x0101
        /*05c2*/ 	.byte	0x06
	.zero		1


	//   ....[75]....
        /*05c4*/ 	.word	0x00005510
        /*05c8*/ 	.word	0x000000ff
        /*05cc*/ 	.word	0x00000050
        /*05d0*/ 	.short	0x010a
        /*05d2*/ 	.byte	0x15
	.zero		1


	//   ....[76]....
        /*05d4*/ 	.word	0x00005660
        /*05d8*/ 	.word	0x000000ff
        /*05dc*/ 	.word	0x00000030
        /*05e0*/ 	.short	0x010b
        /*05e2*/ 	.byte	0x15
	.zero		1


	//   ....[77]....
        /*05e4*/ 	.word	0x00005670
        /*05e8*/ 	.word	0x000000ff
        /*05ec*/ 	.word	0x00000000
        /*05f0*/ 	.short	0x0101
        /*05f2*/ 	.byte	0x06
	.zero		1


	//   ....[78]....
        /*05f4*/ 	.word	0x00005680
        /*05f8*/ 	.word	0x000000ff
        /*05fc*/ 	.word	0x00000058
        /*0600*/ 	.short	0x010a
        /*0602*/ 	.byte	0x15
	.zero		1


	//   ....[79]....
        /*0604*/ 	.word	0x00005870
        /*0608*/ 	.word	0x000000ff
        /*060c*/ 	.word	0x00000038
        /*0610*/ 	.short	0x010b
        /*0612*/ 	.byte	0x15
	.zero		1


	//   ....[80]....
        /*0614*/ 	.word	0x00005880
        /*0618*/ 	.word	0x000000ff
        /*061c*/ 	.word	0x00000000
        /*0620*/ 	.short	0x0101
        /*0622*/ 	.byte	0x25
	.zero		1


	//   ....[81]....
        /*0624*/ 	.word	0x000058b0
        /*0628*/ 	.word	0x000000ff
        /*062c*/ 	.word	0x00000040
        /*0630*/ 	.short	0x010a
        /*0632*/ 	.byte	0x15
	.zero		1


	//   ....[82]....
        /*0634*/ 	.word	0x000058d0
        /*0638*/ 	.word	0x000000ff
        /*063c*/ 	.word	0x00000048
        /*0640*/ 	.short	0x010a
        /*0642*/ 	.byte	0x15
	.zero		1


	//   ....[83]....
        /*0644*/ 	.word	0x000058f0
        /*0648*/ 	.word	0x000000ff
        /*064c*/ 	.word	0x00000050
        /*0650*/ 	.short	0x010a
        /*0652*/ 	.byte	0x15
	.zero		1


	//   ....[84]....
        /*0654*/ 	.word	0x00005930
        /*0658*/ 	.word	0x00000000
        /*065c*/ 	.word	0x00000058
        /*0660*/ 	.short	0x010a
        /*0662*/ 	.byte	0xff
	.zero		1


	//   ....[85]....
        /*0664*/ 	.word	0x00005c60
        /*0668*/ 	.word	0x00000003
        /*066c*/ 	.word	0x00000070
        /*0670*/ 	.short	0x010a
        /*0672*/ 	.byte	0xff
	.zero		1


	//   ....[86]....
        /*0674*/ 	.word	0x00005de0
        /*0678*/ 	.word	0x00000000
        /*067c*/ 	.word	0x00000000
        /*0680*/ 	.short	0x0101
        /*0682*/ 	.byte	0xff
	.zero		1


	//   ....[87]....
        /*0684*/ 	.word	0x00006960
        /*0688*/ 	.word	0x000000ff
        /*068c*/ 	.word	0x00000020
        /*0690*/ 	.short	0x010a
        /*0692*/ 	.byte	0x2c
	.zero		1


	//   ....[88]....
        /*0694*/ 	.word	0x00006a00
        /*0698*/ 	.word	0x000000a7
        /*069c*/ 	.word	0x00000090
        /*06a0*/ 	.short	0x010a
        /*06a2*/ 	.byte	0xff
	.zero		1


	//   ....[89]....
        /*06a4*/ 	.word	0x00006b30
        /*06a8*/ 	.word	0x000000ff
        /*06ac*/ 	.word	0x00000020
        /*06b0*/ 	.short	0x010a
        /*06b2*/ 	.byte	0x2c
	.zero		1


	//   ....[90]....
        /*06b4*/ 	.word	0x00006d00
        /*06b8*/ 	.word	0x000000a7
        /*06bc*/ 	.word	0x00000090
        /*06c0*/ 	.short	0x010a
        /*06c2*/ 	.byte	0xff
	.zero		1


	//   ....[91]....
        /*06c4*/ 	.word	0x00007f80
        /*06c8*/ 	.word	0x00000000
        /*06cc*/ 	.word	0x00000000
        /*06d0*/ 	.short	0x0101
        /*06d2*/ 	.byte	0xff
	.zero		1


	//   ....[92]....
        /*06d4*/ 	.word	0x00007f90
        /*06d8*/ 	.word	0x00000003
        /*06dc*/ 	.word	0x00000020
        /*06e0*/ 	.short	0x010a
        /*06e2*/ 	.byte	0xff
	.zero		1


	//   ....[93]....
        /*06e4*/ 	.word	0x00008070
        /*06e8*/ 	.word	0x00000003
        /*06ec*/ 	.word	0x00000020
        /*06f0*/ 	.short	0x010a
        /*06f2*/ 	.byte	0xff
	.zero		1


	//   ....[94]....
        /*06f4*/ 	.word	0x000093b0
        /*06f8*/ 	.word	0x0000004d
        /*06fc*/ 	.word	0x00000000
        /*0700*/ 	.short	0x0101
        /*0702*/ 	.byte	0xff
	.zero		1


	//   ....[95]....
        /*0704*/ 	.word	0x000093d0
        /*0708*/ 	.word	0x00000000
        /*070c*/ 	.word	0x00000020
        /*0710*/ 	.short	0x010a
        /*0712*/ 	.byte	0xff
	.zero		1


	//   ....[96]....
        /*0714*/ 	.word	0x000094a0
        /*0718*/ 	.word	0x00000000
        /*071c*/ 	.word	0x00000020
        /*0720*/ 	.short	0x010a
        /*0722*/ 	.byte	0xff
	.zero		1


	//   ....[97]....
        /*0724*/ 	.word	0x0000a7e0
        /*0728*/ 	.word	0x0000004a
        /*072c*/ 	.word	0x00000000
        /*0730*/ 	.short	0x0101
        /*0732*/ 	.byte	0xff
	.zero		1


	//   ....[98]....
        /*0734*/ 	.word	0x0000a800
        /*0738*/ 	.word	0x00000003
        /*073c*/ 	.word	0x00000020
        /*0740*/ 	.short	0x010a
        /*0742*/ 	.byte	0xff
	.zero		1


	//   ....[99]....
        /*0744*/ 	.word	0x0000a8d0
        /*0748*/ 	.word	0x00000003
        /*074c*/ 	.word	0x00000020
        /*0750*/ 	.short	0x010a
        /*0752*/ 	.byte	0xff
	.zero		1


	//   ....[100]....
        /*0754*/ 	.word	0x0000ac20
        /*0758*/ 	.word	0x000000a7
        /*075c*/ 	.word	0x00000000
        /*0760*/ 	.short	0x0101
        /*0762*/ 	.byte	0xff
	.zero		1


	//   ....[101]....
        /*0764*/ 	.word	0x0000bc50
        /*0768*/ 	.word	0x00000000
        /*076c*/ 	.word	0x00000000
        /*0770*/ 	.short	0x0101
        /*0772*/ 	.byte	0xff
	.zero		1


	//   ....[102]....
        /*0774*/ 	.word	0x0000bef0
        /*0778*/ 	.word	0x000000ff
        /*077c*/ 	.word	0x00000000
        /*0780*/ 	.short	0x0101
        /*0782*/ 	.byte	0x06
	.zero		1


	//   ....[103]....
        /*0784*/ 	.word	0x0000bf10
        /*0788*/ 	.word	0x00000003
        /*078c*/ 	.word	0x000000c0
        /*0790*/ 	.short	0x010a
        /*0792*/ 	.byte	0xff
	.zero		1


	//   ....[104]....
        /*0794*/ 	.word	0x0000bf70
        /*0798*/ 	.word	0x00000000
        /*079c*/ 	.word	0x00000010
        /*07a0*/ 	.short	0x010a
        /*07a2*/ 	.byte	0xff
	.zero		1


	//   ....[105]....
        /*07a4*/ 	.word	0x0000bfd0
        /*07a8*/ 	.word	0x00000000
        /*07ac*/ 	.word	0x00000010
        /*07b0*/ 	.short	0x010a
        /*07b2*/ 	.byte	0xff
	.zero		1


	//   ....[106]....
        /*07b4*/ 	.word	0x0000c020
        /*07b8*/ 	.word	0x00000003
        /*07bc*/ 	.word	0x00000070
        /*07c0*/ 	.short	0x010a
        /*07c2*/ 	.byte	0xff
	.zero		1


	//   ....[107]....
        /*07c4*/ 	.word	0x0000c080
        /*07c8*/ 	.word	0x00000000
        /*07cc*/ 	.word	0x00000000
        /*07d0*/ 	.short	0x010a
        /*07d2*/ 	.byte	0xff
	.zero		1


	//   ....[108]....
        /*07d4*/ 	.word	0x0000c0d0
        /*07d8*/ 	.word	0x00000002
        /*07dc*/ 	.word	0x000000b0
        /*07e0*/ 	.short	0x010a
        /*07e2*/ 	.byte	0xff
	.zero		1


	//   ....[109]....
        /*07e4*/ 	.word	0x0000c130
        /*07e8*/ 	.word	0x00000002
        /*07ec*/ 	.word	0x00000080
        /*07f0*/ 	.short	0x010a
        /*07f2*/ 	.byte	0xff
	.zero		1


	//   ....[110]....
        /*07f4*/ 	.word	0x0000c180
        /*07f8*/ 	.word	0x00000002
        /*07fc*/ 	.word	0x00000070
        /*0800*/ 	.short	0x010a
        /*0802*/ 	.byte	0xff
	.zero		1


	//   ....[111]....
        /*0804*/ 	.word	0x0000c1e0
        /*0808*/ 	.word	0x00000000
        /*080c*/ 	.word	0x00000080
        /*0810*/ 	.short	0x010a
        /*0812*/ 	.byte	0xff
	.zero		1


	//   ....[112]....
        /*0814*/ 	.word	0x0000c240
        /*0818*/ 	.word	0x00000000
        /*081c*/ 	.word	0x00000008
        /*0820*/ 	.short	0x010a
        /*0822*/ 	.byte	0xff
	.zero		1


	//   ....[113]....
        /*0824*/ 	.word	0x0000c320
        /*0828*/ 	.word	0x00000000
        /*082c*/ 	.word	0x00000008
        /*0830*/ 	.short	0x010a
        /*0832*/ 	.byte	0xff
	.zero		1


	//   ....[114]....
        /*0834*/ 	.word	0x0000c370
        /*0838*/ 	.word	0x00000000
        /*083c*/ 	.word	0x00000070
        /*0840*/ 	.short	0x010a
        /*0842*/ 	.byte	0xff
	.zero		1


	//   ....[115]....
        /*0844*/ 	.word	0x0000c3d0
        /*0848*/ 	.word	0x00000000
        /*084c*/ 	.word	0x000000a0
        /*0850*/ 	.short	0x010a
        /*0852*/ 	.byte	0xff
	.zero		1


	//   ....[116]....
        /*0854*/ 	.word	0x0000c430
        /*0858*/ 	.word	0x00000000
        /*085c*/ 	.word	0x00000000
        /*0860*/ 	.short	0x010a
        /*0862*/ 	.byte	0xff
	.zero		1


	//   ....[117]....
        /*0864*/ 	.word	0x0000c490
        /*0868*/ 	.word	0x00000000
        /*086c*/ 	.word	0x00000000
        /*0870*/ 	.short	0x010a
        /*0872*/ 	.byte	0xff
	.zero		1


	//   ....[118]....
        /*0874*/ 	.word	0x0000c4f0
        /*0878*/ 	.word	0x00000000
        /*087c*/ 	.word	0x000000d0
        /*0880*/ 	.short	0x010a
        /*0882*/ 	.byte	0xff
	.zero		1


	//   ....[119]....
        /*0884*/ 	.word	0x0000c540
        /*0888*/ 	.word	0x0000000c
        /*088c*/ 	.word	0x00000070
        /*0890*/ 	.short	0x010a
        /*0892*/ 	.byte	0xff
	.zero		1


	//   ....[120]....
        /*0894*/ 	.word	0x0000c5a0
        /*0898*/ 	.word	0x00000000
        /*089c*/ 	.word	0x00000068
        /*08a0*/ 	.short	0x010a
        /*08a2*/ 	.byte	0xff
	.zero		1


	//   ....[121]....
        /*08a4*/ 	.word	0x0000c600
        /*08a8*/ 	.word	0x00000000
        /*08ac*/ 	.word	0x00000040
        /*08b0*/ 	.short	0x010a
        /*08b2*/ 	.byte	0xff
	.zero		1


	//   ....[122]....
        /*08b4*/ 	.word	0x0000c660
        /*08b8*/ 	.word	0x00000000
        /*08bc*/ 	.word	0x00000048
        /*08c0*/ 	.short	0x010a
        /*08c2*/ 	.byte	0xff
	.zero		1


	//   ....[123]....
        /*08c4*/ 	.word	0x0000c6c0
        /*08c8*/ 	.word	0x00000000
        /*08cc*/ 	.word	0x00000050
        /*08d0*/ 	.short	0x010a
        /*08d2*/ 	.byte	0xff
	.zero		1


	//   ....[124]....
        /*08d4*/ 	.word	0x0000c720
        /*08d8*/ 	.word	0x00000000
        /*08dc*/ 	.word	0x00000058
        /*08e0*/ 	.short	0x010a
        /*08e2*/ 	.byte	0xff
	.zero		1


	//   ....[125]....
        /*08e4*/ 	.word	0x0000c780
        /*08e8*/ 	.word	0x00000000
        /*08ec*/ 	.word	0x00000040
        /*08f0*/ 	.short	0x010a
        /*08f2*/ 	.byte	0xff
	.zero		1


	//   ....[126]....
        /*08f4*/ 	.word	0x0000c7e0
        /*08f8*/ 	.word	0x00000000
        /*08fc*/ 	.word	0x00000048
        /*0900*/ 	.short	0x010a
        /*0902*/ 	.byte	0xff
	.zero		1


	//   ....[127]....
        /*0904*/ 	.word	0x0000c840
        /*0908*/ 	.word	0x00000000
        /*090c*/ 	.word	0x00000050
        /*0910*/ 	.short	0x010a
        /*0912*/ 	.byte	0xff
	.zero		1


	//   ....[128]....
        /*0914*/ 	.word	0x0000c890
        /*0918*/ 	.word	0x00000003
        /*091c*/ 	.word	0x00000070
        /*0920*/ 	.short	0x010a
        /*0922*/ 	.byte	0xff
	.zero		1


	//   ....[129]....
        /*0924*/ 	.word	0x0000c8f0
        /*0928*/ 	.word	0x00000003
        /*092c*/ 	.word	0x00000020
        /*0930*/ 	.short	0x010a
        /*0932*/ 	.byte	0xff
	.zero		1


	//   ....[130]....
        /*0934*/ 	.word	0x0000c940
        /*0938*/ 	.word	0x000000a7
        /*093c*/ 	.word	0x00000090
        /*0940*/ 	.short	0x010a
        /*0942*/ 	.byte	0xff
	.zero		1


	//   ....[131]....
        /*0944*/ 	.word	0x0000c990
        /*0948*/ 	.word	0x00000003
        /*094c*/ 	.word	0x00000020
        /*0950*/ 	.short	0x010a
        /*0952*/ 	.byte	0xff
	.zero		1


	//   ....[132]....
        /*0954*/ 	.word	0x0000c9e0
        /*0958*/ 	.word	0x00000000
        /*095c*/ 	.word	0x00000020
        /*0960*/ 	.short	0x010a
        /*0962*/ 	.byte	0xff
	.zero		1


	//   ....[133]....
        /*0964*/ 	.word	0x0000ca30
        /*0968*/ 	.word	0x00000003
        /*096c*/ 	.word	0x00000020
        /*0970*/ 	.short	0x010a
        /*0972*/ 	.byte	0xff
	.zero		1


	//----- nvinfo : EIATTR_NUM_MBARRIERS
	.align		4
.L_47:
        /*0974*/ 	.byte	0x03, 0x38
        /*0976*/ 	.short	0x001b


	//----- nvinfo : EIATTR_EXIT_INSTR_OFFSETS
	.align		4
        /*0978*/ 	.byte	0x04, 0x1c
        /*097a*/ 	.short	(.L_49 - .L_48)


	//   ....[0]....
.L_48:
        /*097c*/ 	.word	0x00002e90


	//   ....[1]....
        /*0980*/ 	.word	0x00003380


	//   ....[2]....
        /*0984*/ 	.word	0x000033e0


	//   ....[3]....
        /*0988*/ 	.word	0x00004800


	//   ....[4]....
        /*098c*/ 	.word	0x00005960


	//   ....[5]....
        /*0990*/ 	.word	0x000059a0


	//   ....[6]....
        /*0994*/ 	.word	0x0000bdf0


	//   ....[7]....
        /*0998*/ 	.word	0x0000be60


	//   ....[8]....
        /*099c*/ 	.word	0x0000be90


	//   ....[9]....
        /*09a0*/ 	.word	0x0000bf00


	//----- nvinfo : EIATTR_MAX_THREADS
	.align		4
.L_49:
        /*09a4*/ 	.byte	0x04, 0x05
        /*09a6*/ 	.short	(.L_51 - .L_50)
.L_50:
        /*09a8*/ 	.word	0x00000100
        /*09ac*/ 	.word	0x00000001
        /*09b0*/ 	.word	0x00000001


	//----- nvinfo : EIATTR_CRS_STACK_SIZE
	.align		4
.L_51:
        /*09b4*/ 	.byte	0x04, 0x1e
        /*09b6*/ 	.short	(.L_53 - .L_52)
.L_52:
        /*09b8*/ 	.word	0x00000000


	//----- nvinfo : EIATTR_CBANK_PARAM_SIZE
	.align		4
.L_53:
        /*09bc*/ 	.byte	0x03, 0x19
        /*09be*/ 	.short	0x0800


	//----- nvinfo : EIATTR_PARAM_CBANK
	.align		4
        /*09c0*/ 	.byte	0x04, 0x0a
        /*09c2*/ 	.short	(.L_55 - .L_54)
	.align		4
.L_54:
        /*09c4*/ 	.word	index@(.nv.constant0._ZN7cutlass13device_kernelINS_4gemm6kernel13GemmUniversalIN4cute5tupleIJiiiiEEENS1_10collective13CollectiveMmaINS1_35MainloopSm100TmaUmmaWarpSpecializedILi2ELi2ELi2ENS5_IJNS4_1CILi4EEESB_NSA_ILi1EEEEEEEENS5_IJNSA_ILi256EEESF_NSA_ILi128EEEEEENS_6half_tENS5_IJlSC_lEEESI_SJ_NS4_8TiledMMAINS4_8MMA_AtomIJNS4_26SM100_MMA_F16BF16_2x1SM_SSISI_SI_fLi256ELi256ELNS4_4UMMA5MajorE0ELSO_0ELNSN_7ScaleInE0ELSP_0EEEEEENS4_6LayoutINS5_IJSC_SC_SC_EEENS5_IJNSA_ILi0EEESU_SU_EEEEENS5_IJNS4_10UnderscoreESX_SX_EEEEENS4_28SM100_TMA_2SM_LOAD_MULTICASTENS4_14ComposedLayoutINS4_7SwizzleILi3ELi4ELi3EEENS4_18smem_ptr_flag_bitsILi16EEENSS_INS5_IJNSA_ILi8EEENSA_ILi64EEEEEENS5_IJS17_SC_EEEEEEEvNS4_8identityES10_S1B_vS1C_EENS_8epilogue10collective18CollectiveEpilogueINS1E_23Sm100TmaWarpSpecializedILi4ELi2ELi64ELb1ELb0EEEJNS5_IJSG_SF_SG_EEENS5_IJNSS_ISG_SC_EENSS_IS17_SC_EEEEESI_SJ_SI_SJ_NS1E_6fusion15FusionCallbacksIS1I_NS1N_17LinearCombinationISI_fSI_fLNS_15FloatRoundStyleE2EEES1J_S1M_JEEENS4_5SM1004TMEM4LOAD26SM100_TMEM_LOAD_32dp32b64xENS4_13SM90_TMA_LOADES1B_NS4_39AutoVectorizingCopyWithAssumedAlignmentILi128EEENS4_14SM90_TMA_STOREES1B_S1Z_S1Z_EEEvvEEEEvNT_6ParamsE)
        /*09c8*/ 	.short	0x0380
        /*09ca*/ 	.short	0x0800


	//----- nvinfo : EIATTR_SW_WAR
	.align		4
.L_55:
        /*09cc*/ 	.byte	0x04, 0x36
        /*09ce*/ 	.short	(.L_57 - .L_56)
.L_56:
        /*09d0*/ 	.word	0x00000008
.L_57:


//--------------------- .nv.callgraph             --------------------------
	.section	.nv.callgraph,"",@"SHT_CUDA_CALLGRAPH"
	.align	4
	.sectionentsize	8
	.align		4
        /*0000*/ 	.word	0x00000000
	.align		4
        /*0004*/ 	.word	0xffffffff
	.align		4
        /*0008*/ 	.word	index@(_ZN7cutlass13device_kernelINS_4gemm6kernel13GemmUniversalIN4cute5tupleIJiiiiEEENS1_10collective13CollectiveMmaINS1_35MainloopSm100TmaUmmaWarpSpecializedILi2ELi2ELi2ENS5_IJNS4_1CILi4EEESB_NSA_ILi1EEEEEEEENS5_IJNSA_ILi256EEESF_NSA_ILi128EEEEEENS_6half_tENS5_IJlSC_lEEESI_SJ_NS4_8TiledMMAINS4_8MMA_AtomIJNS4_26SM100_MMA_F16BF16_2x1SM_SSISI_SI_fLi256ELi256ELNS4_4UMMA5MajorE0ELSO_0ELNSN_7ScaleInE0ELSP_0EEEEEENS4_6LayoutINS5_IJSC_SC_SC_EEENS5_IJNSA_ILi0EEESU_SU_EEEEENS5_IJNS4_10UnderscoreESX_SX_EEEEENS4_28SM100_TMA_2SM_LOAD_MULTICASTENS4_14ComposedLayoutINS4_7SwizzleILi3ELi4ELi3EEENS4_18smem_ptr_flag_bitsILi16EEENSS_INS5_IJNSA_ILi8EEENSA_ILi64EEEEEENS5_IJS17_SC_EEEEEEEvNS4_8identityES10_S1B_vS1C_EENS_8epilogue10collective18CollectiveEpilogueINS1E_23Sm100TmaWarpSpecializedILi4ELi2ELi64ELb1ELb0EEEJNS5_IJSG_SF_SG_EEENS5_IJNSS_ISG_SC_EENSS_IS17_SC_EEEEESI_SJ_SI_SJ_NS1E_6fusion15FusionCallbacksIS1I_NS1N_17LinearCombinationISI_fSI_fLNS_15FloatRoundStyleE2EEES1J_S1M_JEEENS4_5SM1004TMEM4LOAD26SM100_TMEM_LOAD_32dp32b64xENS4_13SM90_TMA_LOADES1B_NS4_39AutoVectorizingCopyWithAssumedAlignmentILi128EEENS4_14SM90_TMA_STOREES1B_S1Z_S1Z_EEEvvEEEEvNT_6ParamsE)
	.align		4
        /*000c*/ 	.word	index@(__assertfail)
	.align		4
        /*0010*/ 	.word	0x00000000
	.align		4
        /*0014*/ 	.word	0xfffffffe
	.align		4
        /*0018*/ 	.word	0x00000000
	.align		4
        /*001c*/ 	.word	0xfffffffd
	.align		4
        /*0020*/ 	.word	0x00000000
	.align		4
        /*0024*/ 	.word	0xfffffffc


//--------------------- .nv.constant4             --------------------------
	.section	.nv.constant4,"a",@progbits
	.align	8
	.align		8
.nv.constant4:
        /*0000*/ 	.dword	__assertfail
	.align		8
        /*0008*/ 	.dword	__unnamed_1
	.align		8
        /*0010*/ 	.dword	__unnamed_2
	.align		8
        /*0018*/ 	.dword	_ZN40_INTERNAL_0be9b655_4_k_cu_fb2c86e9_199314cuda3std3__45__cpo5beginE
	.align		8
        /*0020*/ 	.dword	_ZN40_INTERNAL_0be9b655_4_k_cu_fb2c86e9_199314cuda3std3__45__cpo3endE
	.align		8
        /*0028*/ 	.dword	_ZN40_INTERNAL_0be9b655_4_k_cu_fb2c86e9_199314cuda3std3__45__cpo6cbeginE
	.align		8
        /*0030*/ 	.dword	_ZN40_INTERNAL_0be9b655_4_k_cu_fb2c86e9_199314cuda3std3__45__cpo4cendE
	.align		8
        /*0038*/ 	.dword	_ZN40_INTERNAL_0be9b655_4_k_cu_fb2c86e9_199314cuda3std3__442_GLOBAL__N__0be9b655_4_k_cu_fb2c86e9_199316ignoreE
	.align		8
        /*0040*/ 	.dword	_ZN40_INTERNAL_0be9b655_4_k_cu_fb2c86e9_199314cuda3std3__419piecewise_constructE
	.align		8
        /*0048*/ 	.dword	_ZN40_INTERNAL_0be9b655_4_k_cu_fb2c86e9_199314cuda3std3__48in_placeE
	.align		8
        /*0050*/ 	.dword	_ZN40_INTERNAL_0be9b655_4_k_cu_fb2c86e9_199314cuda3std6ranges3__45__cpo4swapE
	.align		8
        /*0058*/ 	.dword	_ZN40_INTERNAL_0be9b655_4_k_cu_fb2c86e9_199314cuda3std6ranges3__45__cpo9iter_moveE
	.align		8
        /*0060*/ 	.dword	_ZN40_INTERNAL_0be9b655_4_k_cu_fb2c86e9_199314cute7productE
	.align		8
        /*0068*/ 	.dword	_ZN40_INTERNAL_0be9b655_4_k_cu_fb2c86e9_199314cute1_E
	.align		8
        /*0070*/ 	.dword	$str$25
	.align		8
        /*0078*/ 	.dword	$str$26
	.align		8
        /*0080*/ 	.dword	$str$27
	.align		8
        /*0088*/ 	.dword	$str$28


//--------------------- .text._ZN7cutlass13device_kernelINS_4gemm6kernel13GemmUniversalIN4cute5tupleIJiiiiEEENS1_10collective13CollectiveMmaINS1_35MainloopSm100TmaUmmaWarpSpecializedILi2ELi2ELi2ENS5_IJNS4_1CILi4EEESB_NSA_ILi1EEEEEEEENS5_IJNSA_ILi256EEESF_NSA_ILi128EEEEEENS_6half_tENS5_IJlSC_lEEESI_SJ_NS4_8TiledMMAINS4_8MMA_AtomIJNS4_26SM100_MMA_F16BF16_2x1SM_SSISI_SI_fLi256ELi256ELNS4_4UMMA5MajorE0ELSO_0ELNSN_7ScaleInE0ELSP_0EEEEEENS4_6LayoutINS5_IJSC_SC_SC_EEENS5_IJNSA_ILi0EEESU_SU_EEEEENS5_IJNS4_10UnderscoreESX_SX_EEEEENS4_28SM100_TMA_2SM_LOAD_MULTICASTENS4_14ComposedLayoutINS4_7SwizzleILi3ELi4ELi3EEENS4_18smem_ptr_flag_bitsILi16EEENSS_INS5_IJNSA_ILi8EEENSA_ILi64EEEEEENS5_IJS17_SC_EEEEEEEvNS4_8identityES10_S1B_vS1C_EENS_8epilogue10collective18CollectiveEpilogueINS1E_23Sm100TmaWarpSpecializedILi4ELi2ELi64ELb1ELb0EEEJNS5_IJSG_SF_SG_EEENS5_IJNSS_ISG_SC_EENSS_IS17_SC_EEEEESI_SJ_SI_SJ_NS1E_6fusion15FusionCallbacksIS1I_NS1N_17LinearCombinationISI_fSI_fLNS_15FloatRoundStyleE2EEES1J_S1M_JEEENS4_5SM1004TMEM4LOAD26SM100_TMEM_LOAD_32dp32b64xENS4_13SM90_TMA_LOADES1B_NS4_39AutoVectorizingCopyWithAssumedAlignmentILi128EEENS4_14SM90_TMA_STOREES1B_S1Z_S1Z_EEEvvEEEEvNT_6ParamsE --------------------------
	.section	.text._ZN7cutlass13device_kernelINS_4gemm6kernel13GemmUniversalIN4cute5tupleIJiiiiEEENS1_10collective13CollectiveMmaINS1_35MainloopSm100TmaUmmaWarpSpecializedILi2ELi2ELi2ENS5_IJNS4_1CILi4EEESB_NSA_ILi1EEEEEEEENS5_IJNSA_ILi256EEESF_NSA_ILi128EEEEEENS_6half_tENS5_IJlSC_lEEESI_SJ_NS4_8TiledMMAINS4_8MMA_AtomIJNS4_26SM100_MMA_F16BF16_2x1SM_SSISI_SI_fLi256ELi256ELNS4_4UMMA5MajorE0ELSO_0ELNSN_7ScaleInE0ELSP_0EEEEEENS4_6LayoutINS5_IJSC_SC_SC_EEENS5_IJNSA_ILi0EEESU_SU_EEEEENS5_IJNS4_10UnderscoreESX_SX_EEEEENS4_28SM100_TMA_2SM_LOAD_MULTICASTENS4_14ComposedLayoutINS4_7SwizzleILi3ELi4ELi3EEENS4_18smem_ptr_flag_bitsILi16EEENSS_INS5_IJNSA_ILi8EEENSA_ILi64EEEEEENS5_IJS17_SC_EEEEEEEvNS4_8identityES10_S1B_vS1C_EENS_8epilogue10collective18CollectiveEpilogueINS1E_23Sm100TmaWarpSpecializedILi4ELi2ELi64ELb1ELb0EEEJNS5_IJSG_SF_SG_EEENS5_IJNSS_ISG_SC_EENSS_IS17_SC_EEEEESI_SJ_SI_SJ_NS1E_6fusion15FusionCallbacksIS1I_NS1N_17LinearCombinationISI_fSI_fLNS_15FloatRoundStyleE2EEES1J_S1M_JEEENS4_5SM1004TMEM4LOAD26SM100_TMEM_LOAD_32dp32b64xENS4_13SM90_TMA_LOADES1B_NS4_39AutoVectorizingCopyWithAssumedAlignmentILi128EEENS4_14SM90_TMA_STOREES1B_S1Z_S1Z_EEEvvEEEEvNT_6ParamsE,"ax",@progbits
	.align	128
.text._ZN7cutlass13device_kernelINS_4gemm6kernel13GemmUniversalIN4cute5tupleIJiiiiEEENS1_10collective13CollectiveMmaINS1_35MainloopSm100TmaUmmaWarpSpecializedILi2ELi2ELi2ENS5_IJNS4_1CILi4EEESB_NSA_ILi1EEEEEEEENS5_IJNSA_ILi256EEESF_NSA_ILi128EEEEEENS_6half_tENS5_IJlSC_lEEESI_SJ_NS4_8TiledMMAINS4_8MMA_AtomIJNS4_26SM100_MMA_F16BF16_2x1SM_SSISI_SI_fLi256ELi256ELNS4_4UMMA5MajorE0ELSO_0ELNSN_7ScaleInE0ELSP_0EEEEEENS4_6LayoutINS5_IJSC_SC_SC_EEENS5_IJNSA_ILi0EEESU_SU_EEEEENS5_IJNS4_10UnderscoreESX_SX_EEEEENS4_28SM100_TMA_2SM_LOAD_MULTICASTENS4_14ComposedLayoutINS4_7SwizzleILi3ELi4ELi3EEENS4_18smem_ptr_flag_bitsILi16EEENSS_INS5_IJNSA_ILi8EEENSA_ILi64EEEEEENS5_IJS17_SC_EEEEEEEvNS4_8identityES10_S1B_vS1C_EENS_8epilogue10collective18CollectiveEpilogueINS1E_23Sm100TmaWarpSpecializedILi4ELi2ELi64ELb1ELb0EEEJNS5_IJSG_SF_SG_EEENS5_IJNSS_ISG_SC_EENSS_IS17_SC_EEEEESI_SJ_SI_SJ_NS1E_6fusion15FusionCallbacksIS1I_NS1N_17LinearCombinationISI_fSI_fLNS_15FloatRoundStyleE2EEES1J_S1M_JEEENS4_5SM1004TMEM4LOAD26SM100_TMEM_LOAD_32dp32b64xENS4_13SM90_TMA_LOADES1B_NS4_39AutoVectorizingCopyWithAssumedAlignmentILi128EEENS4_14SM90_TMA_STOREES1B_S1Z_S1Z_EEEvvEEEEvNT_6ParamsE:
        .type           _ZN7cutlass13device_kernelINS_4gemm6kernel13GemmUniversalIN4cute5tupleIJiiiiEEENS1_10collective13CollectiveMmaINS1_35MainloopSm100TmaUmmaWarpSpecializedILi2ELi2ELi2ENS5_IJNS4_1CILi4EEESB_NSA_ILi1EEEEEEEENS5_IJNSA_ILi256EEESF_NSA_ILi128EEEEEENS_6half_tENS5_IJlSC_lEEESI_SJ_NS4_8TiledMMAINS4_8MMA_AtomIJNS4_26SM100_MMA_F16BF16_2x1SM_SSISI_SI_fLi256ELi256ELNS4_4UMMA5MajorE0ELSO_0ELNSN_7ScaleInE0ELSP_0EEEEEENS4_6LayoutINS5_IJSC_SC_SC_EEENS5_IJNSA_ILi0EEESU_SU_EEEEENS5_IJNS4_10UnderscoreESX_SX_EEEEENS4_28SM100_TMA_2SM_LOAD_MULTICASTENS4_14ComposedLayoutINS4_7SwizzleILi3ELi4ELi3EEENS4_18smem_ptr_flag_bitsILi16EEENSS_INS5_IJNSA_ILi8EEENSA_ILi64EEEEEENS5_IJS17_SC_EEEEEEEvNS4_8identityES10_S1B_vS1C_EENS_8epilogue10collective18CollectiveEpilogueINS1E_23Sm100TmaWarpSpecializedILi4ELi2ELi64ELb1ELb0EEEJNS5_IJSG_SF_SG_EEENS5_IJNSS_ISG_SC_EENSS_IS17_SC_EEEEESI_SJ_SI_SJ_NS1E_6fusion15FusionCallbacksIS1I_NS1N_17LinearCombinationISI_fSI_fLNS_15FloatRoundStyleE2EEES1J_S1M_JEEENS4_5SM1004TMEM4LOAD26SM100_TMEM_LOAD_32dp32b64xENS4_13SM90_TMA_LOADES1B_NS4_39AutoVectorizingCopyWithAssumedAlignmentILi128EEENS4_14SM90_TMA_STOREES1B_S1Z_S1Z_EEEvvEEEEvNT_6ParamsE,@function
        .size           _ZN7cutlass13device_kernelINS_4gemm6kernel13GemmUniversalIN4cute5tupleIJiiiiEEENS1_10collective13CollectiveMmaINS1_35MainloopSm100TmaUmmaWarpSpecializedILi2ELi2ELi2ENS5_IJNS4_1CILi4EEESB_NSA_ILi1EEEEEEEENS5_IJNSA_ILi256EEESF_NSA_ILi128EEEEEENS_6half_tENS5_IJlSC_lEEESI_SJ_NS4_8TiledMMAINS4_8MMA_AtomIJNS4_26SM100_MMA_F16BF16_2x1SM_SSISI_SI_fLi256ELi256ELNS4_4UMMA5MajorE0ELSO_0ELNSN_7ScaleInE0ELSP_0EEEEEENS4_6LayoutINS5_IJSC_SC_SC_EEENS5_IJNSA_ILi0EEESU_SU_EEEEENS5_IJNS4_10UnderscoreESX_SX_EEEEENS4_28SM100_TMA_2SM_LOAD_MULTICASTENS4_14ComposedLayoutINS4_7SwizzleILi3ELi4ELi3EEENS4_18smem_ptr_flag_bitsILi16EEENSS_INS5_IJNSA_ILi8EEENSA_ILi64EEEEEENS5_IJS17_SC_EEEEEEEvNS4_8identityES10_S1B_vS1C_EENS_8epilogue10collective18CollectiveEpilogueINS1E_23Sm100TmaWarpSpecializedILi4ELi2ELi64ELb1ELb0EEEJNS5_IJSG_SF_SG_EEENS5_IJNSS_ISG_SC_EENSS_IS17_SC_EEEEESI_SJ_SI_SJ_NS1E_6fusion15FusionCallbacksIS1I_NS1N_17LinearCombinationISI_fSI_fLNS_15FloatRoundStyleE2EEES1J_S1M_JEEENS4_5SM1004TMEM4LOAD26SM100_TMEM_LOAD_32dp32b64xENS4_13SM90_TMA_LOADES1B_NS4_39AutoVectorizingCopyWithAssumedAlignmentILi128EEENS4_14SM90_TMA_STOREES1B_S1Z_S1Z_EEEvvEEEEvNT_6ParamsE,(.L_x_189 - _ZN7cutlass13device_kernelINS_4gemm6kernel13GemmUniversalIN4cute5tupleIJiiiiEEENS1_10collective13CollectiveMmaINS1_35MainloopSm100TmaUmmaWarpSpecializedILi2ELi2ELi2ENS5_IJNS4_1CILi4EEESB_NSA_ILi1EEEEEEEENS5_IJNSA_ILi256EEESF_NSA_ILi128EEEEEENS_6half_tENS5_IJlSC_lEEESI_SJ_NS4_8TiledMMAINS4_8MMA_AtomIJNS4_26SM100_MMA_F16BF16_2x1SM_SSISI_SI_fLi256ELi256ELNS4_4UMMA5MajorE0ELSO_0ELNSN_7ScaleInE0ELSP_0EEEEEENS4_6LayoutINS5_IJSC_SC_SC_EEENS5_IJNSA_ILi0EEESU_SU_EEEEENS5_IJNS4_10UnderscoreESX_SX_EEEEENS4_28SM100_TMA_2SM_LOAD_MULTICASTENS4_14ComposedLayoutINS4_7SwizzleILi3ELi4ELi3EEENS4_18smem_ptr_flag_bitsILi16EEENSS_INS5_IJNSA_ILi8EEENSA_ILi64EEEEEENS5_IJS17_SC_EEEEEEEvNS4_8identityES10_S1B_vS1C_EENS_8epilogue10collective18CollectiveEpilogueINS1E_23Sm100TmaWarpSpecializedILi4ELi2ELi64ELb1ELb0EEEJNS5_IJSG_SF_SG_EEENS5_IJNSS_ISG_SC_EENSS_IS17_SC_EEEEESI_SJ_SI_SJ_NS1E_6fusion15FusionCallbacksIS1I_NS1N_17LinearCombinationISI_fSI_fLNS_15FloatRoundStyleE2EEES1J_S1M_JEEENS4_5SM1004TMEM4LOAD26SM100_TMEM_LOAD_32dp32b64xENS4_13SM90_TMA_LOADES1B_NS4_39AutoVectorizingCopyWithAssumedAlignmentILi128EEENS4_14SM90_TMA_STOREES1B_S1Z_S1Z_EEEvvEEEEvNT_6ParamsE)
        .other          _ZN7cutlass13device_kernelINS_4gemm6kernel13GemmUniversalIN4cute5tupleIJiiiiEEENS1_10collective13CollectiveMmaINS1_35MainloopSm100TmaUmmaWarpSpecializedILi2ELi2ELi2ENS5_IJNS4_1CILi4EEESB_NSA_ILi1EEEEEEEENS5_IJNSA_ILi256EEESF_NSA_ILi128EEEEEENS_6half_tENS5_IJlSC_lEEESI_SJ_NS4_8TiledMMAINS4_8MMA_AtomIJNS4_26SM100_MMA_F16BF16_2x1SM_SSISI_SI_fLi256ELi256ELNS4_4UMMA5MajorE0ELSO_0ELNSN_7ScaleInE0ELSP_0EEEEEENS4_6LayoutINS5_IJSC_SC_SC_EEENS5_IJNSA_ILi0EEESU_SU_EEEEENS5_IJNS4_10UnderscoreESX_SX_EEEEENS4_28SM100_TMA_2SM_LOAD_MULTICASTENS4_14ComposedLayoutINS4_7SwizzleILi3ELi4ELi3EEENS4_18smem_ptr_flag_bitsILi16EEENSS_INS5_IJNSA_ILi8EEENSA_ILi64EEEEEENS5_IJS17_SC_EEEEEEEvNS4_8identityES10_S1B_vS1C_EENS_8epilogue10collective18CollectiveEpilogueINS1E_23Sm100TmaWarpSpecializedILi4ELi2ELi64ELb1ELb0EEEJNS5_IJSG_SF_SG_EEENS5_IJNSS_ISG_SC_EENSS_IS17_SC_EEEEESI_SJ_SI_SJ_NS1E_6fusion15FusionCallbacksIS1I_NS1N_17LinearCombinationISI_fSI_fLNS_15FloatRoundStyleE2EEES1J_S1M_JEEENS4_5SM1004TMEM4LOAD26SM100_TMEM_LOAD_32dp32b64xENS4_13SM90_TMA_LOADES1B_NS4_39AutoVectorizingCopyWithAssumedAlignmentILi128EEENS4_14SM90_TMA_STOREES1B_S1Z_S1Z_EEEvvEEEEvNT_6ParamsE,@"STO_CUDA_ENTRY STV_DEFAULT"
_ZN7cutlass13device_kernelINS_4gemm6kernel13GemmUniversalIN4cute5tupleIJiiiiEEENS1_10collective13CollectiveMmaINS1_35MainloopSm100TmaUmmaWarpSpecializedILi2ELi2ELi2ENS5_IJNS4_1CILi4EEESB_NSA_ILi1EEEEEEEENS5_IJNSA_ILi256EEESF_NSA_ILi128EEEEEENS_6half_tENS5_IJlSC_lEEESI_SJ_NS4_8TiledMMAINS4_8MMA_AtomIJNS4_26SM100_MMA_F16BF16_2x1SM_SSISI_SI_fLi256ELi256ELNS4_4UMMA5MajorE0ELSO_0ELNSN_7ScaleInE0ELSP_0EEEEEENS4_6LayoutINS5_IJSC_SC_SC_EEENS5_IJNSA_ILi0EEESU_SU_EEEEENS5_IJNS4_10UnderscoreESX_SX_EEEEENS4_28SM100_TMA_2SM_LOAD_MULTICASTENS4_14ComposedLayoutINS4_7SwizzleILi3ELi4ELi3EEENS4_18smem_ptr_flag_bitsILi16EEENSS_INS5_IJNSA_ILi8EEENSA_ILi64EEEEEENS5_IJS17_SC_EEEEEEEvNS4_8identityES10_S1B_vS1C_EENS_8epilogue10collective18CollectiveEpilogueINS1E_23Sm100TmaWarpSpecializedILi4ELi2ELi64ELb1ELb0EEEJNS5_IJSG_SF_SG_EEENS5_IJNSS_ISG_SC_EENSS_IS17_SC_EEEEESI_SJ_SI_SJ_NS1E_6fusion15FusionCallbacksIS1I_NS1N_17LinearCombinationISI_fSI_fLNS_15FloatRoundStyleE2EEES1J_S1M_JEEENS4_5SM1004TMEM4LOAD26SM100_TMEM_LOAD_32dp32b64xENS4_13SM90_TMA_LOADES1B_NS4_39AutoVectorizingCopyWithAssumedAlignmentILi128EEENS4_14SM90_TMA_STOREES1B_S1Z_S1Z_EEEvvEEEEvNT_6ParamsE:
[----:B------:R-:W1:Y:S01]  /*0000*/  LDC R1, c[0x0][0x37c] ;  /* 0x0000df00ff017b82 */ /* 0x000e620000000800 */
[----:B------:R-:W2:Y:S01]  /*0010*/  S2R R163, SR_TID.X ;  /* 0x0000000000a37919 */ /* 0x000ea20000002100 */
[----:B------:R-:W3:Y:S06]  /*0020*/  LDCU.64 UR8, c[0x0][0x890] ;  /* 0x00011200ff0877ac */ /* 0x000eec0008000a00 */
[----:B------:R-:W4:Y:S01]  /*0030*/  S2UR UR52, SR_CgaCtaId ;  /* 0x00000000003479c3 */ /* 0x000f220000008800 */
[----:B------:R-:W-:Y:S02]  /*0040*/  PRMT R150, RZ, 0x7610, R150 ;  /* 0x00007610ff967816 */ /* 0x000fe40000000096 */
[----:B------:R-:W-:-:S02]  /*0050*/  ELECT P0, URZ, PT ;  /* 0x0000000000ff782f */ /* 0x000fc40003800000 */
[----:B---3--:R-:W-:-:S04]  /*0060*/  ISETP.NE.U32.AND P1, PT, RZ, UR8, PT ;  /* 0x00000008ff007c0c */ /* 0x008fc8000bf25070 */
[----:B------:R-:W-:Y:S01]  /*0070*/  ISETP.NE.AND.EX P2, PT, RZ, UR9, PT, P1 ;  /* 0x00000009ff007c0c */ /* 0x000fe2000bf45310 */
[----:B----4-:R-:W-:Y:S02]  /*0080*/  ULOP3.LUT UR69, UR52, 0x1, URZ, 0xc0, !UPT ;  /* 0x0000000134457892 */ /* 0x010fe4000f8ec0ff */
[----:B------:R-:W-:Y:S01]  /*0090*/  ULOP3.LUT UR68, UR52, 0x1, URZ, 0x3c, !UPT ;  /* 0x0000000134447892 */ /* 0x000fe2000f8e3cff */
[----:B--2---:R-:W-:-:S05]  /*00a0*/  SHF.R.U32.HI R151, RZ, 0x5, R163 ;  /* 0x00000005ff977819 */ /* 0x004fca00000116a3 */
[----:B------:R-:W2:Y:S02]  /*00b0*/  SHFL.IDX PT, R0, R151, RZ, 0x1f ;  /* 0x00001fff97007589 */ /* 0x000ea400000e0000 */
[----:B--2---:R-:W-:Y:S02]  /*00c0*/  R2UR UR21, R0 ;  /* 0x00000000001572ca */ /* 0x004fe400000e0000 */
[----:B-1----:R-:W-:Y:S05]  /*00d0*/  @P2 BRA `(.L_x_0) ;  /* 0x0000000000302947 */ /* 0x002fea0003800000 */
[----:B------:R-:W1:Y:S02]  /*00e0*/  LDCU.64 UR4, c[0x0][0x888] ;  /* 0x00011100ff0477ac */ /* 0x000e640008000a00 */
[----:B-1----:R-:W-:-:S04]  /*00f0*/  UISETP.NE.U32.AND UP0, UPT, UR4, URZ, UPT ;  /* 0x000000ff0400728c */ /* 0x002fc8000bf05070 */
[----:B------:R-:W-:-:S09]  /*0100*/  UISETP.NE.AND.EX UP0, UPT, UR5, URZ, UPT, UP0 ;  /* 0x000000ff0500728c */ /* 0x000fd2000bf05300 */
[----:B------:R-:W-:Y:S05]  /*0110*/  BRA.U !UP0, `(.L_x_1) ;  /* 0x0000000108147547 */ /* 0x000fea000b800000 */
[----:B------:R-:W1:Y:S01]  /*0120*/  LDC.64 R2, c[0x0][0x888] ;  /* 0x00022200ff027b82 */ /* 0x000e620000000a00 */
[----:B------:R-:W1:Y:S02]  /*0130*/  LDCU.64 UR4, c[0x0][0x358] ;  /* 0x00006b00ff0477ac */ /* 0x000e640008000a00 */
[----:B-1----:R1:W5:Y:S01]  /*0140*/  LDG.E R73, desc[UR4][R2.64] ;  /* 0x0000000402497981 */ /* 0x002362000c1e1900 */
[----:B------:R-:W-:Y:S01]  /*0150*/  HFMA2 R150, -RZ, RZ, 0, 5.9604644775390625e-08 ;  /* 0x00000001ff967431 */ /* 0x000fe200000001ff */
[----:B------:R-:W-:Y:S05]  /*0160*/  BRA `(.L_x_0) ;  /* 0x00000000000c7947 */ /* 0x000fea0003800000 */
.L_x_1:
[----:B------:R-:W1:Y:S01]  /*0170*/  LDCU UR4, c[0x0][0x880] ;  /* 0x00011000ff0477ac */ /* 0x000e620008000800 */
[----:B------:R-:W-:Y:S01]  /*0180*/  HFMA2 R150, -RZ, RZ, 0, 5.9604644775390625e-08 ;  /* 0x00000001ff967431 */ /* 0x000fe200000001ff */
[----:B-1----:R-:W-:-:S07]  /*0190*/  MOV R73, UR4 ;  /* 0x0000000400497c02 */ /* 0x002fce0008000f00 */
.L_x_0:
[----:B------:R-:W2:Y:S02]  /*01a0*/  LDCU.64 UR4, c[0x0][0x8b0] ;  /* 0x00011600ff0477ac */ /* 0x000ea40008000a00 */
[----:B--2---:R-:W-:-:S04]  /*01b0*/  UISETP.NE.U32.AND UP0, UPT, UR4, URZ, UPT ;  /* 0x000000ff0400728c */ /* 0x004fc8000bf05070 */
[----:B------:R-:W-:-:S09]  /*01c0*/  UISETP.NE.AND.EX UP0, UPT, UR5, URZ, UPT, UP0 ;  /* 0x000000ff0500728c */ /* 0x000fd2000bf05300 */
[----:B------:R-:W-:Y:S05]  /*01d0*/  BRA.U UP0, `(.L_x_2) ;  /* 0x0000000100287547 */ /* 0x000fea000b800000 */
[----:B------:R-:W2:Y:S02]  /*01e0*/  LDCU.64 UR4, c[0x0][0x8a8] ;  /* 0x00011500ff0477ac */ /* 0x000ea40008000a00 */
[----:B--2---:R-:W-:-:S04]  /*01f0*/  UISETP.NE.U32.AND UP0, UPT, UR4, URZ, UPT ;  /* 0x000000ff0400728c */ /* 0x004fc8000bf05070 */
[----:B------:R-:W-:-:S09]  /*0200*/  UISETP.NE.AND.EX UP0, UPT, UR5, URZ, UPT, UP0 ;  /* 0x000000ff0500728c */ /* 0x000fd2000bf05300 */
[----:B------:R-:W-:Y:S05]  /*0210*/  BRA.U !UP0, `(.L_x_3) ;  /* 0x0000000108107547 */ /* 0x000fea000b800000 */
[----:B------:R-:W2:Y:S01]  /*0220*/  LDC.64 R70, c[0x0][0x8a8] ;  /* 0x00022a00ff467b82 */ /* 0x000ea20000000a00 */
[----:B------:R-:W2:Y:S02]  /*0230*/  LDCU.64 UR4, c[0x0][0x358] ;  /* 0x00006b00ff0477ac */ /* 0x000ea40008000a00 */
[----:B--2---:R2:W5:Y:S01]  /*0240*/  LDG.E R70, desc[UR4][R70.64] ;  /* 0x0000000446467981 */ /* 0x004562000c1e1900 */
[----:B------:R-:W-:Y:S05]  /*0250*/  BRA `(.L_x_2) ;  /* 0x0000000000087947 */ /* 0x000fea0003800000 */
.L_x_3:
[----:B------:R-:W2:Y:S02]  /*0260*/  LDCU UR4, c[0x0][0x8a0] ;  /* 0x00011400ff0477ac */ /* 0x000ea40008000800 */
[----:B--2---:R-:W-:Y:S02]  /*0270*/  MOV R70, UR4 ;  /* 0x0000000400467c02 */ /* 0x004fe40008000f00 */
.L_x_2:
[----:B------:R-:W-:Y:S01]  /*0280*/  IMAD.U32 R0, RZ, RZ, UR21 ;  /* 0x00000015ff007e24 */ /* 0x000fe2000f8e00ff */
[----:B------:R-:W-:Y:S04]  /*0290*/  BSSY.RECONVERGENT B0, `(.L_x_4) ;  /* 0x000000c000007945 */ /* 0x000fe80003800200 */
[C---:B------:R-:W-:Y:S02]  /*02a0*/  ISETP.NE.OR P3, PT, R0.reuse, 0x1, !P0 ;  /* 0x000000010000780c */ /* 0x040fe40004765670 */
[----:B------:R-:W-:-:S11]  /*02b0*/  ISETP.NE.OR P2, PT, R0, 0x3, !P0 ;  /* 0x000000030000780c */ /* 0x000fd60004745670 */
[----:B------:R-:W-:Y:S05]  /*02c0*/  @P3 BRA `(.L_x_5) ;  /* 0x0000000000203947 */ /* 0x000fea0003800000 */
[----:B------:R-:W3:Y:S02]  /*02d0*/  LDCU.64 UR4, c[0x0][0x348] ;  /* 0x00006900ff0477ac */ /* 0x000ee40008000a00 */
[----:B---3--:R-:W-:Y:S02]  /*02e0*/  UIADD3 UR6, UP1, UPT, UR4, 0x80, URZ ;  /* 0x0000008004067890 */ /* 0x008fe4000ff3e0ff */
[----:B------:R-:W-:Y:S02]  /*02f0*/  UIADD3 UR4, UP0, UPT, UR4, 0x180, URZ ;  /* 0x0000018004047890 */ /* 0x000fe4000ff1e0ff */
[----:B------:R-:W-:Y:S02]  /*0300*/  UIADD3.X UR7, UPT, UPT, URZ, UR5, URZ, UP1, !UPT ;  /* 0x00000005ff077290 */ /* 0x000fe40008ffe4ff */
[----:B------:R-:W-:-:S07]  /*0310*/  UIADD3.X UR5, UPT, UPT, URZ, UR5, URZ, UP0, !UPT ;  /* 0x00000005ff057290 */ /* 0x000fce00087fe4ff */
[----:B------:R3:W-:Y:S02]  /*0320*/  UTMACCTL.PF [UR6] ;  /* 0x00000000060079b9 */ /* 0x0007e40008040000 */
[----:B------:R3:W-:Y:S02]  /*0330*/  UTMACCTL.PF [UR4] ;  /* 0x00000000040079b9 */ /* 0x0007e40008040000 */
[----:B---3--:R-:W-:Y:S01]  /*0340*/  NOP ;  /* 0x0000000000007918 */ /* 0x008fe20000000000 */
.L_x_5:
[----:B------:R-:W-:Y:S05]  /*0350*/  BSYNC.RECONVERGENT B0 ;  /* 0x0000000000007941 */ /* 0x000fea0003800200 */
.L_x_4:
[----:B------:R-:W-:Y:S04]  /*0360*/  BSSY.RECONVERGENT B0, `(.L_x_6) ;  /* 0x000000a000007945 */ /* 0x000fe80003800200 */
        /* <DEDUP_REMOVED lines=9> */
.L_x_7:
[----:B------:R-:W-:Y:S05]  /*0400*/  BSYNC.RECONVERGENT B0 ;  /* 0x0000000000007941 */ /* 0x000fea0003800200 */
.L_x_6:
[----:B------:R-:W3:Y:S01]  /*0410*/  LDCU.64 UR4, c[0x0][0x888] ;  /* 0x00011100ff0477ac */ /* 0x000ee20008000a00 */
[----:B------:R-:W-:Y:S01]  /*0420*/  ISETP.NE.AND.EX P1, PT, RZ, UR9, PT, P1 ;  /* 0x00000009ff007c0c */ /* 0x000fe2000bf25310 */
[----:B------:R-:W-:Y:S01]  /*0430*/  UPLOP3.LUT UP3, UPT, UPT, UPT, UPT, 0x80, 0x8 ;  /* 0x000000000008789c */ /* 0x000fe20003f6f070 */
[----:B---3--:R-:W-:-:S04]  /*0440*/  ISETP.NE.U32.AND P2, PT, RZ, UR4, PT ;  /* 0x00000004ff007c0c */ /* 0x008fc8000bf45070 */
[----:B------:R-:W-:-:S13]  /*0450*/  ISETP.NE.AND.EX P2, PT, RZ, UR5, PT, P2 ;  /* 0x00000005ff007c0c */ /* 0x000fda000bf45320 */
[----:B------:R-:W-:Y:S05]  /*0460*/  @P2 BRA P1, `(.L_x_8) ;  /* 0x0000000000282947 */ /* 0x000fea0000800000 */
[----:B------:R-:W-:Y:S01]  /*0470*/  UISETP.NE.U32.AND UP0, UPT, UR8, URZ, UPT ;  /* 0x000000ff0800728c */ /* 0x000fe2000bf05070 */
[----:B-----5:R-:W-:Y:S01]  /*0480*/  FSETP.NEU.AND P1, PT, R73, RZ, PT ;  /* 0x000000ff4900720b */ /* 0x020fe20003f2d000 */
[----:B------:R-:W-:Y:S02]  /*0490*/  UISETP.NE.U32.AND UP2, UPT, UR4, URZ, UPT ;  /* 0x000000ff0400728c */ /* 0x000fe4000bf45070 */
[----:B------:R-:W-:Y:S02]  /*04a0*/  UISETP.NE.AND.EX UP1, UPT, UR9, URZ, UPT, UP0 ;  /* 0x000000ff0900728c */ /* 0x000fe4000bf25300 */
[----:B------:R-:W-:-:S04]  /*04b0*/  UISETP.NE.AND.EX UP0, UPT, UR5, URZ, UPT, UP2 ;  /* 0x000000ff0500728c */ /* 0x000fc8000bf05320 */
[----:B------:R-:W-:-:S04]  /*04c0*/  USEL UR4, URZ, 0xffffffff, UP0 ;  /* 0xffffffffff047887 */ /* 0x000fc80008000000 */
[----:B------:R-:W-:Y:S01]  /*04d0*/  VOTEU.ANY UP0, P1 ;  /* 0x0000000000ff7886 */ /* 0x000fe20000800100 */
[----:B------:R-:W-:-:S04]  /*04e0*/  @!UP1 USEL UR4, URZ, 0xffffffff, UP0 ;  /* 0xffffffffff049887 */ /* 0x000fc80008000000 */
[----:B------:R-:W-:-:S04]  /*04f0*/  ULOP3.LUT UR4, UR4, 0x1, URZ, 0xc0, !UPT ;  /* 0x0000000104047892 */ /* 0x000fc8000f8ec0ff */
[----:B------:R-:W-:-:S11]  /*0500*/  UISETP.NE.U32.AND UP3, UPT, UR4, 0x1, UPT ;  /* 0x000000010400788c */ /* 0x000fd6000bf65070 */
.L_x_8:
[----:B------:R-:W3:Y:S01]  /*0510*/  SHFL.IDX PT, R0, R151, RZ, 0x1f ;  /* 0x00001fff97007589 */ /* 0x000ee200000e0000 */
[----:B------:R-:W-:-:S04]  /*0520*/  UISETP.NE.AND UP0, UPT, UR21, 0x2, UPT ;  /* 0x000000021500788c */ /* 0x000fc8000bf05270 */
[----:B------:R-:W-:Y:S02]  /*0530*/  UISETP.EQ.AND UP1, UPT, UR69, URZ, !UP0 ;  /* 0x000000ff4500728c */ /* 0x000fe4000c722270 */
[----:B------:R-:W-:-:S04]  /*0540*/  USEL UR41, URZ, 0x1, UP0 ;  /* 0x00000001ff297887 */ /* 0x000fc80008000000 */
[----:B------:R-:W-:Y:S02]  /*0550*/  PLOP3.LUT P4, PT, P0, PT, UP1, 0x80, 0x8 ;  /* 0x000000000008781c */ /* 0x000fe4000078f018 */
[----:B---3--:R-:W-:-:S13]  /*0560*/  ISETP.NE.AND P1, PT, R0, RZ, PT ;  /* 0x000000ff0000720c */ /* 0x008fda0003f25270 */
[----:B------:R-:W-:Y:S05]  /*0570*/  @P1 BRA `(.L_x_9) ;  /* 0x0000000000441947 */ /* 0x000fea0003800000 */
[----:B------:R-:W-:Y:S01]  /*0580*/  UMOV UR4, 0x400 ;  /* 0x0000040000047882 */ /* 0x000fe20000000000 */
[----:B------:R-:W-:Y:S01]  /*0590*/  UMOV UR8, 0x1 ;  /* 0x0000000100087882 */ /* 0x000fe20000000000 */
[----:B------:R-:W-:Y:S01]  /*05a0*/  UMOV UR6, 0x5 ;  /* 0x0000000500067882 */ /* 0x000fe20000000000 */
[----:B------:R-:W-:Y:S02]  /*05b0*/  ULEA UR4, UR52, UR4, 0x18 ;  /* 0x0000000434047291 */ /* 0x000fe4000f8ec0ff */
[----:B------:R-:W-:-:S04]  /*05c0*/  UIADD3 UR8, UPT, UPT, -UR8, 0x100000, URZ ;  /* 0x0010000008087890 */ /* 0x000fc8000fffe1ff */
[----:B------:R-:W-:Y:S02]  /*05d0*/  USHF.L.U32 UR9, UR8, 0xb, URZ ;  /* 0x0000000b08097899 */ /* 0x000fe400080006ff */
[----:B------:R-:W-:Y:S02]  /*05e0*/  USHF.L.U32 UR8, UR8, 0x1, URZ ;  /* 0x0000000108087899 */ /* 0x000fe400080006ff */
[----:B------:R-:W-:-:S04]  /*05f0*/  UIADD3 UR6, UPT, UPT, -UR6, 0x100000, URZ ;  /* 0x0010000006067890 */ /* 0x000fc8000fffe1ff */
[----:B------:R-:W-:Y:S02]  /*0600*/  USHF.L.U32 UR7, UR6, 0xb, URZ ;  /* 0x0000000b06077899 */ /* 0x000fe400080006ff */
[----:B------:R-:W-:Y:S01]  /*0610*/  USHF.L.U32 UR6, UR6, 0x1, URZ ;  /* 0x0000000106067899 */ /* 0x000fe200080006ff */
[----:B------:R-:W-:Y:S01]  /*0620*/  ELECT P1, URZ, PT ;  /* 0x0000000000ff782f */ /* 0x000fe20003820000 */
[----:B------:R-:W3:Y:S02]  /*0630*/  FENCE.VIEW.ASYNC.S ;  /* 0x00000000000073c6 */ /* 0x000ee40000000000 */
[----:B---3--:R3:W4:Y:S08]  /*0640*/  SYNCS.EXCH.64 URZ, [UR4], UR8 ;  /* 0x0000000804ff75b2 */ /* 0x0087300008000100 */
[----:B------:R3:W1:Y:S01]  /*0650*/  SYNCS.EXCH.64 URZ, [UR4+0x10], UR6 ;  /* 0x0000100604ff75b2 */ /* 0x0006620008000100 */
[----:B------:R3:W1:Y:S01]  /*0660*/  SYNCS.EXCH.64 URZ, [UR4+0x8], UR8 ;  /* 0x0000080804ff75b2 */ /* 0x0006620008000100 */
[----:B------:R3:W1:Y:S01]  /*0670*/  SYNCS.EXCH.64 URZ, [UR4+0x18], UR6 ;  /* 0x0000180604ff75b2 */ /* 0x0006620008000100 */
[----:B------:R-:W-:Y:S01]  /*0680*/  NOP ;  /* 0x0000000000007918 */ /* 0x000fe20000000000 */
.L_x_9:
[----:B------:R-:W2:Y:S01]  /*0690*/  SHFL.IDX PT, R0, R151, RZ, 0x1f ;  /* 0x00001fff97007589 */ /* 0x000ea200000e0000 */
[----:B------:R-:W-:Y:S01]  /*06a0*/  NOP ;  /* 0x0000000000007918 */ /* 0x000fe20000000000 */
[----:B--2---:R-:W-:-:S13]  /*06b0*/  ISETP.NE.AND P1, PT, R0, 0x1, PT ;  /* 0x000000010000780c */ /* 0x004fda0003f25270 */
[----:B------:R-:W-:Y:S05]  /*06c0*/  @P1 BRA `(.L_x_10) ;  /* 0x0000000000541947 */ /* 0x000fea0003800000 */
[----:B---3--:R-:W-:Y:S01]  /*06d0*/  UMOV UR4, 0x400 ;  /* 0x0000040000047882 */ /* 0x008fe20000000000 */
        /* <DEDUP_REMOVED lines=10> */
[----:B------:R-:W2:Y:S02]  /*0780*/  FENCE.VIEW.ASYNC.S ;  /* 0x00000000000073c6 */ /* 0x000ea40000000000 */
[----:B--2---:R2:W3:Y:S08]  /*0790*/  SYNCS.EXCH.64 URZ, [UR4+0x20], UR8 ;  /* 0x0000200804ff75b2 */ /* 0x0044f00008000100 */
[----:B------:R2:W1:Y:S01]  /*07a0*/  SYNCS.EXCH.64 URZ, [UR4+0x40], UR6 ;  /* 0x0000400604ff75b2 */ /* 0x0004620008000100 */
[----:B------:R2:W1:Y:S01]  /*07b0*/  SYNCS.EXCH.64 URZ, [UR4+0x28], UR8 ;  /* 0x0000280804ff75b2 */ /* 0x0004620008000100 */
[----:B------:R2:W1:Y:S01]  /*07c0*/  SYNCS.EXCH.64 URZ, [UR4+0x48], UR6 ;  /* 0x0000480604ff75b2 */ /* 0x0004620008000100 */
[----:B------:R2:W1:Y:S01]  /*07d0*/  SYNCS.EXCH.64 URZ, [UR4+0x30], UR8 ;  /* 0x0000300804ff75b2 */ /* 0x0004620008000100 */
[----:B------:R2:W1:Y:S01]  /*07e0*/  SYNCS.EXCH.64 URZ, [UR4+0x50], UR6 ;  /* 0x0000500604ff75b2 */ /* 0x0004620008000100 */
[----:B------:R2:W1:Y:S01]  /*07f0*/  SYNCS.EXCH.64 URZ, [UR4+0x38], UR8 ;  /* 0x0000380804ff75b2 */ /* 0x0004620008000100 */
[----:B------:R2:W1:Y:S01]  /*0800*/  SYNCS.EXCH.64 URZ, [UR4+0x58], UR6 ;  /* 0x0000580604ff75b2 */ /* 0x0004620008000100 */
[----:B------:R-:W-:Y:S01]  /*0810*/  NOP ;  /* 0x0000000000007918 */ /* 0x000fe20000000000 */
.L_x_10:
[----:B------:R-:W4:Y:S01]  /*0820*/  SHFL.IDX PT, R0, R151, RZ, 0x1f ;  /* 0x00001fff97007589 */ /* 0x000f2200000e0000 */
[----:B------:R-:W-:Y:S01]  /*0830*/  NOP ;  /* 0x0000000000007918 */ /* 0x000fe20000000000 */
[----:B----4-:R-:W-:-:S13]  /*0840*/  ISETP.NE.AND P1, PT, R0, 0x3, PT ;  /* 0x000000030000780c */ /* 0x010fda0003f25270 */
[----:B------:R-:W-:Y:S05]  /*0850*/  @P1 BRA `(.L_x_11) ;  /* 0x00000000002c1947 */ /* 0x000fea0003800000 */
[----:B--23--:R-:W-:Y:S01]  /*0860*/  UMOV UR6, 0x400 ;  /* 0x0000040000067882 */ /* 0x00cfe20000000000 */
[----:B------:R-:W-:Y:S01]  /*0870*/  UMOV UR4, 0x20 ;  /* 0x0000002000047882 */ /* 0x000fe20000000000 */
[----:B------:R-:W-:Y:S02]  /*0880*/  ULEA UR6, UR52, UR6, 0x18 ;  /* 0x0000000634067291 */ /* 0x000fe4000f8ec0ff */
[----:B------:R-:W-:-:S04]  /*0890*/  UIADD3 UR4, UPT, UPT, -UR4, 0x100000, URZ ;  /* 0x0010000004047890 */ /* 0x000fc8000fffe1ff */
[----:B------:R-:W-:Y:S02]  /*08a0*/  USHF.L.U32 UR5, UR4, 0xb, URZ ;  /* 0x0000000b04057899 */ /* 0x000fe400080006ff */
[----:B------:R-:W-:Y:S01]  /*08b0*/  USHF.L.U32 UR4, UR4, 0x1, URZ ;  /* 0x0000000104047899 */ /* 0x000fe200080006ff */
[----:B------:R-:W-:Y:S01]  /*08c0*/  ELECT P1, URZ, PT ;  /* 0x0000000000ff782f */ /* 0x000fe20003820000 */
[----:B------:R-:W2:Y:S10]  /*08d0*/  FENCE.VIEW.ASYNC.S ;  /* 0x00000000000073c6 */ /* 0x000eb40000000000 */
[----:B--2---:R4:W2:Y:S01]  /*08e0*/  SYNCS.EXCH.64 URZ, [UR6+0x60], UR4 ;  /* 0x0000600406ff75b2 */ /* 0x0048a20008000100 */
[----:B------:R4:W3:Y:S02]  /*08f0*/  SYNCS.EXCH.64 URZ, [UR6+0x68], UR4 ;  /* 0x0000680406ff75b2 */ /* 0x0008e40008000100 */
[----:B----4-:R-:W-:Y:S01]  /*0900*/  NOP ;  /* 0x0000000000007918 */ /* 0x010fe20000000000 */
.L_x_11:
[----:B------:R-:W4:Y:S01]  /*0910*/  SHFL.IDX PT, R0, R151, RZ, 0x1f ;  /* 0x00001fff97007589 */ /* 0x000f2200000e0000 */
[----:B------:R-:W-:Y:S01]  /*0920*/  NOP ;  /* 0x0000000000007918 */ /* 0x000fe20000000000 */
[----:B----4-:R-:W-:-:S13]  /*0930*/  ISETP.NE.AND P1, PT, R0, 0x4, PT ;  /* 0x000000040000780c */ /* 0x010fda0003f25270 */
[----:B------:R-:W-:Y:S05]  /*0940*/  @P1 BRA `(.L_x_12) ;  /* 0x0000000000481947 */ /* 0x000fea0003800000 */
[----:B--23--:R-:W-:Y:S01]  /*0950*/  UMOV UR4, 0xe20 ;  /* 0x00000e2000047882 */ /* 0x00cfe20000000000 */
[----:B------:R-:W-:Y:S01]  /*0960*/  UMOV UR6, 0x400 ;  /* 0x0000040000067882 */ /* 0x000fe20000000000 */
[----:B------:R-:W-:Y:S01]  /*0970*/  USEL UR4, UR4, 0xc20, UP3 ;  /* 0x00000c2004047887 */ /* 0x000fe20009800000 */
        /* <DEDUP_REMOVED lines=10> */
[----:B--2---:R4:W2:Y:S08]  /*0a20*/  SYNCS.EXCH.64 URZ, [UR6+0x70], UR8 ;  /* 0x0000700806ff75b2 */ /* 0x0048b00008000100 */
[----:B------:R4:W3:Y:S01]  /*0a30*/  SYNCS.EXCH.64 URZ, [UR6+0x80], UR4 ;  /* 0x0000800406ff75b2 */ /* 0x0008e20008000100 */
[----:B------:R4:W1:Y:S01]  /*0a40*/  SYNCS.EXCH.64 URZ, [UR6+0x78], UR8 ;  /* 0x0000780806ff75b2 */ /* 0x0008620008000100 */
[----:B------:R4:W1:Y:S02]  /*0a50*/  SYNCS.EXCH.64 URZ, [UR6+0x88], UR4 ;  /* 0x0000880406ff75b2 */ /* 0x0008640008000100 */
[----:B----4-:R-:W-:Y:S01]  /*0a60*/  NOP ;  /* 0x0000000000007918 */ /* 0x010fe20000000000 */
.L_x_12:
[----:B------:R-:W4:Y:S01]  /*0a70*/  SHFL.IDX PT, R0, R151, RZ, 0x1f ;  /* 0x00001fff97007589 */ /* 0x000f2200000e0000 */
[----:B------:R-:W-:Y:S01]  /*0a80*/  NOP ;  /* 0x0000000000007918 */ /* 0x000fe20000000000 */
[----:B----4-:R-:W-:-:S13]  /*0a90*/  ISETP.NE.AND P1, PT, R0, 0x5, PT ;  /* 0x000000050000780c */ /* 0x010fda0003f25270 */
[----:B------:R-:W-:Y:S05]  /*0aa0*/  @P1 BRA `(.L_x_13) ;  /* 0x0000000000441947 */ /* 0x000fea0003800000 */
[----:B--23--:R-:W-:Y:S01]  /*0ab0*/  UMOV UR4, 0x400 ;  /* 0x0000040000047882 */ /* 0x00cfe20000000000 */
        /* <DEDUP_REMOVED lines=16> */
.L_x_13:
[----:B------:R-:W4:Y:S01]  /*0bc0*/  SHFL.IDX PT, R0, R151, RZ, 0x1f ;  /* 0x00001fff97007589 */ /* 0x000f2200000e0000 */
[----:B------:R-:W-:Y:S01]  /*0bd0*/  ISETP.NE.OR P0, PT, RZ, UR21, !P0 ;  /* 0x00000015ff007c0c */ /* 0x000fe2000c705670 */
        /* <DEDUP_REMOVED lines=12> */
[----:B------:R4:W3:Y:S01]  /*0ca0*/  SYNCS.EXCH.64 URZ, [UR4+0xc0], UR6 ;  /* 0x0000c00604ff75b2 */ /* 0x0008e20008000100 */
[----:B------:R4:W1:Y:S01]  /*0cb0*/  SYNCS.EXCH.64 URZ, [UR4+0xb8], UR6 ;  /* 0x0000b80604ff75b2 */ /* 0x0008620008000100 */
[----:B------:R4:W1:Y:S02]  /*0cc0*/  SYNCS.EXCH.64 URZ, [UR4+0xc8], UR6 ;  /* 0x0000c80604ff75b2 */ /* 0x0008640008000100 */
[----:B----4-:R-:W-:Y:S01]  /*0cd0*/  NOP ;  /* 0x0000000000007918 */ /* 0x010fe20000000000 */
.L_x_14:
[----:B------:R-:W-:Y:S01]  /*0ce0*/  VOTEU.ALL UP0, P0 ;  /* 0x0000000000ff7886 */ /* 0x000fe20000000000 */
[----:B--23--:R-:W-:Y:S01]  /*0cf0*/  UMOV UR4, 0x20 ;  /* 0x0000002000047882 */ /* 0x00cfe20000000000 */
[----:B------:R-:W2:Y:S01]  /*0d00*/  LDCU UR28, c[0x0][0x36c] ;  /* 0x00006d80ff1c77ac */ /* 0x000ea20008000800 */
[----:B------:R-:W-:Y:S01]  /*0d10*/  NOP ;  /* 0x0000000000007918 */ /* 0x000fe20000000000 */
[----:B------:R-:W-:Y:S01]  /*0d20*/  LOP3.LUT R0, R163, 0x1f, RZ, 0xc0, !PT ;  /* 0x0000001fa3007812 */ /* 0x000fe200078ec0ff */
[----:B------:R-:W-:Y:S01]  /*0d30*/  @!UP0 UMOV UR6, 0x400 ;  /* 0x0000040000068882 */ /* 0x000fe20000000000 */
[----:B------:R-:W-:-:S04]  /*0d40*/  @!UP0 UIADD3 UR4, UPT, UPT, -UR4, 0x100000, URZ ;  /* 0x0010000004048890 */ /* 0x000fc8000fffe1ff */
[----:B------:R-:W-:Y:S02]  /*0d50*/  @!UP0 USHF.L.U32 UR5, UR4, 0xb, URZ ;  /* 0x0000000b04058899 */ /* 0x000fe400080006ff */
[----:B------:R-:W-:Y:S02]  /*0d60*/  @!UP0 USHF.L.U32 UR4, UR4, 0x1, URZ ;  /* 0x0000000104048899 */ /* 0x000fe400080006ff */
[----:B------:R-:W-:Y:S01]  /*0d70*/  @!UP0 ULEA UR6, UR52, UR6, 0x18 ;  /* 0x0000000634068291 */ /* 0x000fe2000f8ec0ff */
[----:B------:R-:W-:Y:S01]  /*0d80*/  VOTEU.ALL UP0, P0 ;  /* 0x0000000000ff7886 */ /* 0x000fe20000000000 */
[----:B------:R-:W-:Y:S02]  /*0d90*/  UISETP.NE.AND UP4, UPT, UR21, URZ, UPT ;  /* 0x000000ff1500728c */ /* 0x000fe4000bf85270 */
[----:B--2---:R-:W-:Y:S01]  /*0da0*/  UISETP.EQ.U32.AND UP1, UPT, UR28, 0x1, UPT ;  /* 0x000000011c00788c */ /* 0x004fe2000bf22070 */
[----:B------:R-:W2:Y:S07]  /*0db0*/  FENCE.VIEW.ASYNC.S ;  /* 0x00000000000073c6 */ /* 0x000eae0000000000 */
[----:B--2---:R2:W3:Y:S01]  /*0dc0*/  @!UP0 SYNCS.EXCH.64 URZ, [UR6+0xd0], UR4 ;  /* 0x0000d00406ff85b2 */ /* 0x0044e20008000100 */
[----:B------:R-:W-:Y:S05]  /*0dd0*/  BRA.U !UP1, `(.L_x_15) ;  /* 0x0000000109087547 */ /* 0x000fea000b800000 */
[----:B-1-3--:R-:W-:Y:S01]  /*0de0*/  UCGABAR_ARV ;  /* 0x00000000000079c7 */ /* 0x00afe20008000000 */
[----:B------:R-:W-:Y:S05]  /*0df0*/  BRA `(.L_x_16) ;  /* 0x0000000000047947 */ /* 0x000fea0003800000 */
.L_x_15:
[----:B-1-3--:R-:W-:Y:S01]  /*0e00*/  NOP ;  /* 0x0000000000007918 */ /* 0x00afe20000000000 */
.L_x_16:
[----:B------:R-:W1:Y:S01]  /*0e10*/  S2UR UR8, SR_CTAID.Y ;  /* 0x00000000000879c3 */ /* 0x000e620000002600 */
[----:B------:R-:W-:-:S05]  /*0e20*/  CS2R.32 R152, SR_CgaSize ;  /* 0x0000000000987805 */ /* 0x000fca0000008a00 */
[----:B------:R-:W-:-:S05]  /*0e30*/  IMAD R152, R152, -0xa0, RZ ;  /* 0xffffff6098987824 */ /* 0x000fca00078e02ff */
[----:B------:R-:W-:-:S14]  /*0e40*/  R2UR UR9, R152 ;  /* 0x00000000980972ca */ /* 0x000fdc00000e0000 */
[----:B------:R-:W3:Y:S01]  /*0e50*/  LDCU UR9, c[0x0][UR9+0x2b4] ;  /* 0x00005680090977ac */ /* 0x000ee20008000800 */
[----:B------:R-:W-:-:S05]  /*0e60*/  CS2R.32 R152, SR_CgaSize ;  /* 0x0000000000987805 */ /* 0x000fca0000008a00 */
[----:B------:R-:W-:-:S05]  /*0e70*/  IMAD R152, R152, -0xa0, RZ ;  /* 0xffffff6098987824 */ /* 0x000fca00078e02ff */
[----:B------:R-:W-:-:S14]  /*0e80*/  R2UR UR10, R152 ;  /* 0x00000000980a72ca */ /* 0x000fdc00000e0000 */
[----:B------:R-:W4:Y:S01]  /*0e90*/  LDCU UR10, c[0x0][UR10+0x2b0] ;  /* 0x000056000a0a77ac */ /* 0x000f220008000800 */
[----:B------:R-:W4:Y:S01]  /*0ea0*/  S2UR UR26, SR_CTAID.X ;  /* 0x00000000001a79c3 */ /* 0x000f220000002500 */
[----:B--2---:R-:W-:Y:S02]  /*0eb0*/  USHF.R.U32.HI UR4, URZ, 0x2, UR52 ;  /* 0x00000002ff047899 */ /* 0x004fe40008011634 */
[----:B------:R-:W-:Y:S02]  /*0ec0*/  USHF.R.U32.HI UR7, URZ, 0x1, UR52 ;  /* 0x00000001ff077899 */ /* 0x000fe40008011634 */
[----:B------:R-:W-:Y:S02]  /*0ed0*/  ULOP3.LUT UR55, UR4, 0x3, URZ, 0xc0, !UPT ;  /* 0x0000000304377892 */ /* 0x000fe4000f8ec0ff */
[----:B------:R-:W-:Y:S01]  /*0ee0*/  ULOP3.LUT UR5, UR69, 0xc, UR52, 0xf8, !UPT ;  /* 0x0000000c45057892 */ /* 0x000fe2000f8ef834 */
[----:B------:R-:W2:Y:S01]  /*0ef0*/  S2UR UR36, SR_CTAID.Z ;  /* 0x00000000002479c3 */ /* 0x000ea20000002700 */
[----:B------:R-:W-:-:S05]  /*0f00*/  CS2R.32 R152, SR_CgaSize ;  /* 0x0000000000987805 */ /* 0x000fca0000008a00 */
[----:B------:R-:W-:-:S05]  /*0f10*/  IMAD R152, R152, -0xa0, RZ ;  /* 0xffffff6098987824 */ /* 0x000fca00078e02ff */
[----:B------:R-:W-:-:S14]  /*0f20*/  R2UR UR63, R152 ;  /* 0x00000000983f72ca */ /* 0x000fdc00000e0000 */
[----:B------:R-:W2:Y:S01]  /*0f30*/  LDCU UR63, c[0x0][UR63+0x2a0] ;  /* 0x000054003f3f77ac */ /* 0x000ea20008000800 */
[----:B------:R-:W2:Y:S01]  /*0f40*/  LDCU UR24, c[0x0][0xb24] ;  /* 0x00016480ff1877ac */ /* 0x000ea20008000800 */
[----:B-1----:R-:W-:Y:S01]  /*0f50*/  I2FP.F32.U32 R2, UR8 ;  /* 0x0000000800027c45 */ /* 0x002fe20008201000 */
[----:B------:R-:W-:Y:S02]  /*0f60*/  ULOP3.LUT UR57, UR7, 0x1, URZ, 0xc0, !UPT ;  /* 0x0000000107397892 */ /* 0x000fe4000f8ec0ff */
[----:B------:R-:W-:Y:S02]  /*0f70*/  UISETP.GT.U32.AND UP0, UPT, UR5, 0xffff, UPT ;  /* 0x0000ffff0500788c */ /* 0x000fe4000bf04070 */
[----:B---3--:R-:W-:Y:S01]  /*0f80*/  FMUL R2, R2, UR9 ;  /* 0x0000000902027c20 */ /* 0x008fe20008400000 */
[----:B------:R-:W-:Y:S01]  /*0f90*/  ULOP3.LUT UR6, UR52, 0x3, URZ, 0xc0, !UPT ;  /* 0x0000000334067892 */ /* 0x000fe2000f8ec0ff */
[----:B----4-:R-:W-:Y:S01]  /*0fa0*/  I2FP.F32.U32 R3, UR26 ;  /* 0x0000001a00037c45 */ /* 0x010fe20008201000 */
[----:B------:R-:W-:-:S03]  /*0fb0*/  USEL UR5, UR5, 0xffff, !UP0 ;  /* 0x0000ffff05057887 */ /* 0x000fc6000c000000 */
[----:B------:R-:W1:Y:S01]  /*0fc0*/  F2I.U32.TRUNC.NTZ R2, R2 ;  /* 0x0000000200027305 */ /* 0x000e62000020f000 */
[----:B------:R-:W-:Y:S01]  /*0fd0*/  UISETP.GT.U32.AND UP1, UPT, UR6, 0xffff, UPT ;  /* 0x0000ffff0600788c */ /* 0x000fe2000bf24070 */
[----:B------:R-:W-:Y:S01]  /*0fe0*/  FMUL R3, R3, UR10 ;  /* 0x0000000a03037c20 */ /* 0x000fe20008400000 */
[----:B------:R-:W-:-:S05]  /*0ff0*/  CS2R.32 R152, SR_CgaSize ;  /* 0x0000000000987805 */ /* 0x000fca0000008a00 */
[----:B------:R-:W-:-:S05]  /*1000*/  IMAD R152, R152, -0xa0, RZ ;  /* 0xffffff6098987824 */ /* 0x000fca00078e02ff */
[----:B------:R-:W-:-:S14]  /*1010*/  R2UR UR10, R152 ;  /* 0x00000000980a72ca */ /* 0x000fdc00000e0000 */
[----:B------:R-:W3:Y:S01]  /*1020*/  LDCU UR10, c[0x0][UR10+0x2a4] ;  /* 0x000054800a0a77ac */ /* 0x000ee20008000800 */
[----:B------:R-:W-:Y:S01]  /*1030*/  ULOP3.LUT UR5, UR5, 0xffff, URZ, 0xc0, !UPT ;  /* 0x0000ffff05057892 */ /* 0x000fe2000f8ec0ff */
[----:B------:R-:W4:Y:S01]  /*1040*/  F2I.U32.TRUNC.NTZ R3, R3 ;  /* 0x0000000300037305 */ /* 0x000f22000020f000 */
[----:B------:R-:W-:Y:S01]  /*1050*/  USEL UR6, UR6, 0xffff, !UP1 ;  /* 0x0000ffff06067887 */ /* 0x000fe2000c800000 */
[----:B------:R-:W-:Y:S01]  /*1060*/  UMOV UR31, 0x5 ;  /* 0x00000005001f7882 */ /* 0x000fe20000000000 */
[----:B------:R-:W-:Y:S02]  /*1070*/  USHF.L.U32 UR40, UR52, 0x9, URZ ;  /* 0x0000000934287899 */ /* 0x000fe400080006ff */
[----:B------:R-:W-:Y:S01]  /*1080*/  USHF.L.U32 UR31, UR31, UR5, URZ ;  /* 0x000000051f1f7299 */ /* 0x000fe200080006ff */
[----:B-1----:R-:W-:Y:S01]  /*1090*/  R2UR UR4, R2 ;  /* 0x00000000020472ca */ /* 0x002fe200000e0000 */
[----:B------:R-:W-:Y:S01]  /*10a0*/  USHF.L.U32 UR39, UR52, 0xb, URZ ;  /* 0x0000000b34277899 */ /* 0x000fe200080006ff */
[----:B------:R-:W-:Y:S01]  /*10b0*/  PRMT R2, RZ, 0x7610, R2 ;  /* 0x00007610ff027816 */ /* 0x000fe20000000002 */
[----:B------:R-:W-:Y:S01]  /*10c0*/  ULOP3.LUT UR6, UR6, 0xffff, URZ, 0xc0, !UPT ;  /* 0x0000ffff06067892 */ /* 0x000fe2000f8ec0ff */
[----:B------:R-:W-:Y:S01]  /*10d0*/  UMOV UR37, 0x1111 ;  /* 0x0000111100257882 */ /* 0x000fe20000000000 */
[----:B------:R-:W1:Y:S01]  /*10e0*/  LDCU UR42, c[0x0][0xb24] ;  /* 0x00016480ff2a77ac */ /* 0x000e620008000800 */
[----:B----4-:R-:W-:-:S02]  /*10f0*/  R2UR UR7, R3 ;  /* 0x00000000030772ca */ /* 0x010fc400000e0000 */
[----:B------:R-:W-:Y:S01]  /*1100*/  PRMT R3, RZ, 0x7610, R3 ;  /* 0x00007610ff037816 */ /* 0x000fe20000000003 */
[----:B------:R-:W4:Y:S04]  /*1110*/  LDCU UR27, c[0x0][0xb30] ;  /* 0x00016600ff1b77ac */ /* 0x000f280008000800 */
[----:B------:R-:W-:Y:S02]  /*1120*/  UIADD3 UR4, UPT, UPT, -UR4, URZ, URZ ;  /* 0x000000ff04047290 */ /* 0x000fe4000fffe1ff */
[----:B------:R-:W-:Y:S02]  /*1130*/  UISETP.NE.AND UP5, UPT, UR21, 0x2, UPT ;  /* 0x000000021500788c */ /* 0x000fe4000bfa5270 */
[----:B---3--:R-:W-:Y:S02]  /*1140*/  UIMAD UR4, UR10, UR4, UR8 ;  /* 0x000000040a0472a4 */ /* 0x008fe4000f8e0208 */
[----:B------:R-:W-:-:S02]  /*1150*/  UIADD3 UR5, UPT, UPT, -UR7, URZ, URZ ;  /* 0x000000ff07057290 */ /* 0x000fc4000fffe1ff */
[----:B------:R-:W-:Y:S02]  /*1160*/  ULOP3.LUT UR40, UR40, 0x1800, URZ, 0xc0, !UPT ;  /* 0x0000180028287892 */ /* 0x000fe4000f8ec0ff */
[----:B------:R-:W-:Y:S01]  /*1170*/  IMAD.U32 R152, RZ, RZ, UR4 ;  /* 0x00000004ff987e24 */ /* 0x000fe2000f8e00ff */
[----:B------:R-:W-:Y:S02]  /*1180*/  ULOP3.LUT UR39, UR39, 0x1000, URZ, 0xc0, !UPT ;  /* 0x0000100027277892 */ /* 0x000fe4000f8ec0ff */
[----:B--2---:R-:W-:Y:S01]  /*1190*/  UISETP.GE.AND UP6, UPT, UR24, 0x1, UPT ;  /* 0x000000011800788c */ /* 0x004fe2000bfc6270 */
[----:B------:R-:W-:Y:S01]  /*11a0*/  UMOV UR20, UR8 ;  /* 0x0000000800147c82 */ /* 0x000fe20008000000 */
[----:B------:R-:W-:Y:S01]  /*11b0*/  UMOV UR16, UR26 ;  /* 0x0000001a00107c82 */ /* 0x000fe20008000000 */
[----:B------:R-:W-:Y:S02]  /*11c0*/  USHF.L.U32 UR37, UR37, UR6, URZ ;  /* 0x0000000625257299 */ /* 0x000fe400080006ff */
[----:B------:R-:W-:Y:S01]  /*11d0*/  UIMAD UR63, UR63, UR5, UR26 ;  /* 0x000000053f3f72a4 */ /* 0x000fe2000f8e021a */
[----:B-1--4-:R-:W-:Y:S11]  /*11e0*/  BRA.U UP4, `(.L_x_17) ;  /* 0x0000000104b07547 */ /* 0x012ff6000b800000 */
[----:B------:R-:W-:Y:S01]  /*11f0*/  R2UR UR18, R152 ;  /* 0x00000000981272ca */ /* 0x000fe200000e0000 */
[----:B------:R-:W-:-:S12]  /*1200*/  ULOP3.LUT UR4, UR63, 0x2, URZ, 0x3c, !UPT ;  /* 0x000000023f047892 */ /* 0x000fd8000f8e3cff */
[----:B------:R-:W-:Y:S02]  /*1210*/  UISETP.NE.AND UP0, UPT, UR18, URZ, UPT ;  /* 0x000000ff1200728c */ /* 0x000fe4000bf05270 */
[----:B------:R-:W-:Y:S02]  /*1220*/  UISETP.NE.AND UP2, UPT, UR18, 0x1, UPT ;  /* 0x000000011200788c */ /* 0x000fe4000bf45270 */
[----:B------:R-:W-:Y:S02]  /*1230*/  UISETP.GT.U32.AND UP1, UPT, UR63, 0x1, UP0 ;  /* 0x000000013f00788c */ /* 0x000fe40008724070 */
[----:B------:R-:W-:Y:S02]  /*1240*/  UISETP.GT.U32.AND UP0, UPT, UR4, 0x1, UP0 ;  /* 0x000000010400788c */ /* 0x000fe40008704070 */
[----:B------:R-:W-:Y:S02]  /*1250*/  USEL UR7, URZ, 0x1, UP1 ;  /* 0x00000001ff077887 */ /* 0x000fe40008800000 */
[----:B------:R-:W-:-:S02]  /*1260*/  USEL UR8, URZ, 0x2, UP1 ;  /* 0x00000002ff087887 */ /* 0x000fc40008800000 */
[----:B------:R-:W-:Y:S02]  /*1270*/  UISETP.GT.U32.AND UP1, UPT, UR63, 0x1, UP2 ;  /* 0x000000013f00788c */ /* 0x000fe40009724070 */
[----:B------:R-:W-:Y:S02]  /*1280*/  USEL UR12, URZ, 0x4, UP0 ;  /* 0x00000004ff0c7887 */ /* 0x000fe40008000000 */
[----:B------:R-:W-:Y:S02]  /*1290*/  USEL UR15, URZ, 0x8, UP0 ;  /* 0x00000008ff0f7887 */ /* 0x000fe40008000000 */
[----:B------:R-:W-:Y:S02]  /*12a0*/  UISETP.GT.U32.AND UP0, UPT, UR4, 0x1, UP2 ;  /* 0x000000010400788c */ /* 0x000fe40009704070 */
[----:B------:R-:W-:Y:S02]  /*12b0*/  USEL UR6, URZ, 0x10, UP1 ;  /* 0x00000010ff067887 */ /* 0x000fe40008800000 */
[----:B------:R-:W-:-:S02]  /*12c0*/  USEL UR11, URZ, 0x20, UP1 ;  /* 0x00000020ff0b7887 */ /* 0x000fc40008800000 */
[----:B------:R-:W-:Y:S02]  /*12d0*/  UISETP.NE.AND UP1, UPT, UR18, 0x2, UPT ;  /* 0x000000021200788c */ /* 0x000fe4000bf25270 */
[----:B------:R-:W-:Y:S02]  /*12e0*/  USEL UR14, URZ, 0x40, UP0 ;  /* 0x00000040ff0e7887 */ /* 0x000fe40008000000 */
[----:B------:R-:W-:Y:S02]  /*12f0*/  USEL UR17, URZ, 0x80, UP0 ;  /* 0x00000080ff117887 */ /* 0x000fe40008000000 */
[----:B------:R-:W-:Y:S02]  /*1300*/  UISETP.GT.U32.AND UP0, UPT, UR63, 0x1, UP1 ;  /* 0x000000013f00788c */ /* 0x000fe40008f04070 */
[----:B------:R-:W-:Y:S02]  /*1310*/  UISETP.NE.AND UP2, UPT, UR18, 0x3, UPT ;  /* 0x000000031200788c */ /* 0x000fe4000bf45270 */
[----:B------:R-:W-:-:S02]  /*1320*/  USEL UR5, URZ, 0x100, UP0 ;  /* 0x00000100ff057887 */ /* 0x000fc40008000000 */
[----:B------:R-:W-:Y:S02]  /*1330*/  USEL UR10, URZ, 0x200, UP0 ;  /* 0x00000200ff0a7887 */ /* 0x000fe40008000000 */
[----:B------:R-:W-:Y:S02]  /*1340*/  UISETP.GT.U32.AND UP0, UPT, UR63, 0x1, UP2 ;  /* 0x000000013f00788c */ /* 0x000fe40009704070 */
[----:B------:R-:W-:Y:S02]  /*1350*/  UIADD3 UR5, UPT, UPT, UR5, UR6, UR7 ;  /* 0x0000000605057290 */ /* 0x000fe4000fffe007 */
[----:B------:R-:W-:Y:S02]  /*1360*/  USEL UR9, URZ, 0x1000, UP0 ;  /* 0x00001000ff097887 */ /* 0x000fe40008000000 */
[----:B------:R-:W-:Y:S02]  /*1370*/  USEL UR13, URZ, 0x2000, UP0 ;  /* 0x00002000ff0d7887 */ /* 0x000fe40008000000 */
[----:B------:R-:W-:-:S02]  /*1380*/  UIADD3 UR5, UPT, UPT, UR8, UR9, UR5 ;  /* 0x0000000908057290 */ /* 0x000fc4000fffe005 */
[----:B------:R-:W-:Y:S02]  /*1390*/  UISETP.GT.U32.AND UP1, UPT, UR4, 0x1, UP1 ;  /* 0x000000010400788c */ /* 0x000fe40008f24070 */
[----:B------:R-:W-:Y:S02]  /*13a0*/  UIADD3 UR5, UPT, UPT, UR10, UR11, UR5 ;  /* 0x0000000b0a057290 */ /* 0x000fe4000fffe005 */
[----:B------:R-:W-:Y:S02]  /*13b0*/  UISETP.GT.U32.AND UP0, UPT, UR4, 0x1, UP2 ;  /* 0x000000010400788c */ /* 0x000fe40009704070 */
[----:B------:R-:W-:Y:S02]  /*13c0*/  USEL UR4, URZ, 0x400, UP1 ;  /* 0x00000400ff047887 */ /* 0x000fe40008800000 */
[----:B------:R-:W-:Y:S02]  /*13d0*/  UIADD3 UR5, UPT, UPT, UR12, UR13, UR5 ;  /* 0x0000000d0c057290 */ /* 0x000fe4000fffe005 */
[----:B------:R-:W-:-:S02]  /*13e0*/  USEL UR6, URZ, 0x4000, UP0 ;  /* 0x00004000ff067887 */ /* 0x000fc40008000000 */
[----:B------:R-:W-:Y:S02]  /*13f0*/  UIADD3 UR5, UPT, UPT, UR4, UR14, UR5 ;  /* 0x0000000e04057290 */ /* 0x000fe4000fffe005 */
[----:B------:R-:W-:Y:S02]  /*1400*/  USEL UR7, URZ, 0x800, UP1 ;  /* 0x00000800ff077887 */ /* 0x000fe40008800000 */
[----:B------:R-:W-:Y:S02]  /*1410*/  ULOP3.LUT UR4, UR63, 0xfffffffe, URZ, 0xc0, !UPT ;  /* 0xfffffffe3f047892 */ /* 0x000fe4000f8ec0ff */
[----:B------:R-:W-:Y:S02]  /*1420*/  UIADD3 UR5, UPT, UPT, UR15, UR6, UR5 ;  /* 0x000000060f057290 */ /* 0x000fe4000fffe005 */
[----:B------:R-:W-:Y:S02]  /*1430*/  ULEA UR4, UR18, UR4, 0x2 ;  /* 0x0000000412047291 */ /* 0x000fe4000f8e10ff */
[----:B------:R-:W-:-:S02]  /*1440*/  USEL UR6, URZ, 0x8000, UP0 ;  /* 0x00008000ff067887 */ /* 0x000fc40008000000 */
[----:B------:R-:W-:-:S03]  /*1450*/  UIADD3 UR5, UPT, UPT, UR7, UR17, UR5 ;  /* 0x0000001107057290 */ /* 0x000fc6000fffe005 */
[----:B------:R-:W-:Y:S01]  /*1460*/  UMOV UR7, 0x3 ;  /* 0x0000000300077882 */ /* 0x000fe20000000000 */
[----:B------:R-:W-:Y:S02]  /*1470*/  UIADD3 UR5, UPT, UPT, UR5, UR6, URZ ;  /* 0x0000000605057290 */ /* 0x000fe4000fffe0ff */
[----:B------:R-:W-:-:S04]  /*1480*/  USHF.L.U32 UR4, UR7, UR4, URZ ;  /* 0x0000000407047299 */ /* 0x000fc800080006ff */
[----:B------:R-:W-:Y:S02]  /*1490*/  MOV R3, UR5 ;  /* 0x0000000500037c02 */ /* 0x000fe40008000f00 */
[----:B------:R-:W-:Y:S02]  /*14a0*/  IMAD.U32 R2, RZ, RZ, UR4 ;  /* 0x00000004ff027e24 */ /* 0x000fe4000f8e00ff */
.L_x_17:
[----:B------:R-:W-:Y:S05]  /*14b0*/  BRA.U !UP6, `(.L_x_18) ;  /* 0x000000010ed47547 */ /* 0x000fea000b800000 */
[----:B------:R-:W1:Y:S01]  /*14c0*/  LDCU.128 UR12, c[0x0][0xb10] ;  /* 0x00016200ff0c77ac */ /* 0x000e620008000c00 */
[----:B------:R-:W2:Y:S01]  /*14d0*/  LDCU UR6, c[0x0][0x370] ;  /* 0x00006e00ff0677ac */ /* 0x000ea20008000800 */
[----:B------:R-:W3:Y:S01]  /*14e0*/  LDCU UR5, c[0x0][0x374] ;  /* 0x00006e80ff0577ac */ /* 0x000ee20008000800 */
[----:B------:R-:W4:Y:S01]  /*14f0*/  LDCU UR25, c[0x0][0xb0c] ;  /* 0x00016180ff1977ac */ /* 0x000f220008000800 */
[----:B------:R-:W4:Y:S01]  /*1500*/  LDCU UR4, c[0x0][0xb20] ;  /* 0x00016400ff0477ac */ /* 0x000f220008000800 */
[----:B------:R-:W4:Y:S01]  /*1510*/  LDCU.64 UR8, c[0x0][0xb28] ;  /* 0x00016500ff0877ac */ /* 0x000f220008000a00 */
[----:B-1----:R-:W-:Y:S02]  /*1520*/  UISETP.NE.AND UP0, UPT, UR14, 0x1, UPT ;  /* 0x000000010e00788c */ /* 0x002fe4000bf05270 */
[----:B---3--:R-:W-:Y:S02]  /*1530*/  UIMAD.WIDE.U32 UR10, UR5, UR15, URZ ;  /* 0x0000000f050a72a5 */ /* 0x008fe4000f8e00ff */
[----:B--2---:R-:W-:-:S02]  /*1540*/  UIMAD.WIDE.U32 UR18, UR6, UR12, URZ ;  /* 0x0000000c061272a5 */ /* 0x004fc4000f8e00ff */
[----:B----4-:R-:W-:Y:S02]  /*1550*/  UISETP.NE.AND UP1, UPT, UR25, 0x1, UPT ;  /* 0x000000011900788c */ /* 0x010fe4000bf25270 */
[----:B------:R-:W-:Y:S01]  /*1560*/  UISETP.NE.AND UP2, UPT, UR24, 0x1, UPT ;  /* 0x000000011800788c */ /* 0x000fe2000bf45270 */
[----:B------:R-:W-:Y:S02]  /*1570*/  UMOV UR10, UR11 ;  /* 0x0000000b000a7c82 */ /* 0x000fe40008000000 */
[----:B------:R-:W-:Y:S01]  /*1580*/  UMOV UR18, UR19 ;  /* 0x0000001300127c82 */ /* 0x000fe20008000000 */
[----:B------:R-:W-:Y:S02]  /*1590*/  @UP0 USHF.R.U32.HI UR5, URZ, UR4, UR10 ;  /* 0x00000004ff050299 */ /* 0x000fe4000801160a */
[----:B------:R-:W-:Y:S02]  /*15a0*/  UIMAD.WIDE.U32 UR22, UR20, UR15, URZ ;  /* 0x0000000f141672a5 */ /* 0x000fe4000f8e00ff */
[----:B------:R-:W-:-:S02]  /*15b0*/  UIMAD.WIDE.U32 UR10, UR5, UR8, URZ ;  /* 0x00000008050a72a5 */ /* 0x000fc4000f8e00ff */
[----:B------:R-:W-:Y:S02]  /*15c0*/  @UP1 USHF.R.U32.HI UR6, URZ, UR13, UR18 ;  /* 0x0000000dff061299 */ /* 0x000fe40008011612 */
[----:B------:R-:W-:Y:S02]  /*15d0*/  UIMAD.WIDE.U32 UR16, UR26, UR12, URZ ;  /* 0x0000000c1a1072a5 */ /* 0x000fe4000f8e00ff */
[----:B------:R-:W-:Y:S01]  /*15e0*/  UIMAD.WIDE.U32 UR18, UR6, UR8, URZ ;  /* 0x00000008061272a5 */ /* 0x000fe2000f8e00ff */
[----:B------:R-:W-:Y:S01]  /*15f0*/  UMOV UR22, UR23 ;  /* 0x0000001700167c82 */ /* 0x000fe20008000000 */
[----:B------:R-:W-:Y:S01]  /*1600*/  UMOV UR10, UR11 ;  /* 0x0000000b000a7c82 */ /* 0x000fe20008000000 */
[----:B------:R-:W-:Y:S02]  /*1610*/  USHF.R.U32.HI UR22, URZ, UR4, UR22 ;  /* 0x00000004ff167299 */ /* 0x000fe40008011616 */
[----:B------:R-:W-:Y:S02]  /*1620*/  @UP2 USHF.R.U32.HI UR5, URZ, UR9, UR10 ;  /* 0x00000009ff052299 */ /* 0x000fe4000801160a */
[----:B------:R-:W-:Y:S01]  /*1630*/  UMOV UR7, UR19 ;  /* 0x0000001300077c82 */ /* 0x000fe20008000000 */
[----:B------:R-:W-:Y:S01]  /*1640*/  UMOV UR16, UR17 ;  /* 0x0000001100107c82 */ /* 0x000fe20008000000 */
[----:B------:R-:W-:-:S02]  /*1650*/  @UP2 USHF.R.U32.HI UR6, URZ, UR9, UR7 ;  /* 0x00000009ff062299 */ /* 0x000fc40008011607 */
[----:B------:R-:W-:Y:S02]  /*1660*/  USHF.R.U32.HI UR16, URZ, UR13, UR16 ;  /* 0x0000000dff107299 */ /* 0x000fe40008011610 */
[----:B------:R-:W-:Y:S02]  /*1670*/  USEL UR4, UR20, UR22, !UP0 ;  /* 0x0000001614047287 */ /* 0x000fe4000c000000 */
[----:B------:R-:W-:Y:S02]  /*1680*/  UIMAD UR7, UR5, UR24, URZ ;  /* 0x00000018050772a4 */ /* 0x000fe4000f8e02ff */
[----:B------:R-:W-:Y:S02]  /*1690*/  USEL UR5, UR26, UR16, !UP1 ;  /* 0x000000101a057287 */ /* 0x000fe4000c800000 */
[----:B------:R-:W-:Y:S02]  /*16a0*/  UIMAD UR12, UR6, UR24, URZ ;  /* 0x00000018060c72a4 */ /* 0x000fe4000f8e02ff */
[----:B------:R-:W-:-:S02]  /*16b0*/  UISETP.GE.AND UP0, UPT, UR4, UR7, UPT ;  /* 0x000000070400728c */ /* 0x000fc4000bf06270 */
[----:B------:R-:W-:Y:S02]  /*16c0*/  UIMAD.WIDE.U32 UR10, UR4, UR8, URZ ;  /* 0x00000008040a72a5 */ /* 0x000fe4000f8e00ff */
[----:B------:R-:W-:Y:S02]  /*16d0*/  UISETP.GE.OR UP0, UPT, UR5, UR12, UP0 ;  /* 0x0000000c0500728c */ /* 0x000fe40008706670 */
[----:B------:R-:W-:Y:S02]  /*16e0*/  UIMAD.WIDE.U32 UR12, UR5, UR8, URZ ;  /* 0x00000008050c72a5 */ /* 0x000fe4000f8e00ff */
[----:B------:R-:W-:Y:S01]  /*16f0*/  UIADD3 UR10, UPT, UPT, -UR4, URZ, URZ ;  /* 0x000000ff040a7290 */ /* 0x000fe2000fffe1ff */
[----:B------:R-:W-:Y:S01]  /*1700*/  UMOV UR8, UR11 ;  /* 0x0000000b00087c82 */ /* 0x000fe20008000000 */
[----:B------:R-:W-:Y:S02]  /*1710*/  UIADD3 UR16, UPT, UPT, -UR5, URZ, URZ ;  /* 0x000000ff05107290 */ /* 0x000fe4000fffe1ff */
[----:B------:R-:W-:-:S03]  /*1720*/  USHF.R.U32.HI UR8, URZ, UR9, UR8 ;  /* 0x00000009ff087299 */ /* 0x000fc60008011608 */
[----:B------:R-:W-:Y:S01]  /*1730*/  @!UP0 UMOV UR7, UR13 ;  /* 0x0000000d00078c82 */ /* 0x000fe20008000000 */
[----:B------:R-:W-:Y:S02]  /*1740*/  UIMAD UR20, UR14, UR10, UR20 ;  /* 0x0000000a0e1472a4 */ /* 0x000fe4000f8e0214 */
[----:B------:R-:W-:Y:S02]  /*1750*/  USEL UR8, UR4, UR8, !UP2 ;  /* 0x0000000804087287 */ /* 0x000fe4000d000000 */
[----:B------:R-:W-:Y:S02]  /*1760*/  @!UP0 USHF.R.U32.HI UR7, URZ, UR9, UR7 ;  /* 0x00000009ff078299 */ /* 0x000fe40008011607 */
[----:B------:R-:W-:Y:S02]  /*1770*/  UIADD3 UR9, UPT, UPT, -UR8, URZ, URZ ;  /* 0x000000ff08097290 */ /* 0x000fe4000fffe1ff */
[----:B------:R-:W-:Y:S02]  /*1780*/  @!UP0 USEL UR7, UR5, UR7, !UP2 ;  /* 0x0000000705078287 */ /* 0x000fe4000d000000 */
[----:B------:R-:W-:-:S02]  /*1790*/  UIMAD UR9, UR24, UR9, UR4 ;  /* 0x00000009180972a4 */ /* 0x000fc4000f8e0204 */
[----:B------:R-:W-:Y:S02]  /*17a0*/  @!UP0 UIADD3 UR8, UPT, UPT, UR8, -UR7, URZ ;  /* 0x8000000708088290 */ /* 0x000fe4000fffe0ff */
[----:B------:R-:W-:Y:S02]  /*17b0*/  @!UP0 UIMAD UR6, UR9, UR6, UR7 ;  /* 0x00000006090682a4 */ /* 0x000fe4000f8e0207 */
[----:B------:R-:W-:Y:S02]  /*17c0*/  @!UP0 UIMAD UR4, UR8, UR24, UR5 ;  /* 0x00000018080482a4 */ /* 0x000fe4000f8e0205 */
[----:B------:R-:W-:Y:S02]  /*17d0*/  UIMAD UR16, UR25, UR16, UR26 ;  /* 0x00000010191072a4 */ /* 0x000fe4000f8e021a */
[----:B------:R-:W-:Y:S01]  /*17e0*/  UIMAD UR20, UR4, UR14, UR20 ;  /* 0x0000000e041472a4 */ /* 0x000fe2000f8e0214 */
[----:B------:R-:W-:Y:S02]  /*17f0*/  @!UP0 UMOV UR5, UR6 ;  /* 0x0000000600058c82 */ /* 0x000fe40008000000 */
[----:B------:R-:W-:-:S12]  /*1800*/  UIMAD UR16, UR5, UR25, UR16 ;  /* 0x00000019051072a4 */ /* 0x000fd8000f8e0210 */
.L_x_18:
[----:B------:R-:W-:-:S09]  /*1810*/  UISETP.NE.AND UP0, UPT, UR27, 0x1, UPT ;  /* 0x000000011b00788c */ /* 0x000fd2000bf05270 */
[----:B------:R-:W-:Y:S05]  /*1820*/  BRA.U UP0, `(.L_x_19) ;  /* 0x0000000100447547 */ /* 0x000fea000b800000 */
[----:B------:R-:W1:Y:S01]  /*1830*/  LDCU.128 UR8, c[0x0][0xb10] ;  /* 0x00016200ff0877ac */ /* 0x000e620008000c00 */
[----:B------:R-:W2:Y:S01]  /*1840*/  LDCU UR12, c[0x0][0xb0c] ;  /* 0x00016180ff0c77ac */ /* 0x000ea20008000800 */
[----:B------:R-:W3:Y:S01]  /*1850*/  LDCU UR13, c[0x0][0xb20] ;  /* 0x00016400ff0d77ac */ /* 0x000ee20008000800 */
[----:B-1----:R-:W-:Y:S02]  /*1860*/  UIMAD.WIDE.U32 UR6, UR16, UR8, URZ ;  /* 0x00000008100672a5 */ /* 0x002fe4000f8e00ff */
[----:B------:R-:W-:Y:S02]  /*1870*/  UIMAD.WIDE.U32 UR4, UR20, UR11, URZ ;  /* 0x0000000b140472a5 */ /* 0x000fe4000f8e00ff */
[----:B--2---:R-:W-:Y:S02]  /*1880*/  UISETP.NE.AND UP1, UPT, UR12, 0x1, UPT ;  /* 0x000000010c00788c */ /* 0x004fe4000bf25270 */
[----:B------:R-:W-:Y:S01]  /*1890*/  UISETP.NE.AND UP0, UPT, UR10, 0x1, UPT ;  /* 0x000000010a00788c */ /* 0x000fe2000bf05270 */
[----:B------:R-:W-:-:S02]  /*18a0*/  UMOV UR6, UR7 ;  /* 0x0000000700067c82 */ /* 0x000fc40008000000 */
[----:B------:R-:W-:Y:S01]  /*18b0*/  UMOV UR4, UR5 ;  /* 0x0000000500047c82 */ /* 0x000fe20008000000 */
[----:B------:R-:W-:Y:S02]  /*18c0*/  USHF.R.U32.HI UR9, URZ, UR9, UR6 ;  /* 0x00000009ff097299 */ /* 0x000fe40008011606 */
[----:B---3--:R-:W-:Y:S02]  /*18d0*/  USHF.R.U32.HI UR4, URZ, UR13, UR4 ;  /* 0x0000000dff047299 */ /* 0x008fe40008011604 */
[----:B------:R-:W-:Y:S02]  /*18e0*/  USEL UR5, UR16, UR9, !UP1 ;  /* 0x0000000910057287 */ /* 0x000fe4000c800000 */
[----:B------:R-:W-:-:S04]  /*18f0*/  USEL UR4, UR20, UR4, !UP0 ;  /* 0x0000000414047287 */ /* 0x000fc8000c000000 */
[----:B------:R-:W-:Y:S02]  /*1900*/  UIADD3 UR6, UPT, UPT, -UR4, UR5, URZ ;  /* 0x0000000504067290 */ /* 0x000fe4000fffe1ff */
[----:B------:R-:W-:Y:S02]  /*1910*/  UIADD3 UR4, UPT, UPT, UR4, -UR5, URZ ;  /* 0x8000000504047290 */ /* 0x000fe4000fffe0ff */
[----:B------:R-:W-:Y:S02]  /*1920*/  UIMAD UR20, UR6, UR10, UR20 ;  /* 0x0000000a061472a4 */ /* 0x000fe4000f8e0214 */
[----:B------:R-:W-:-:S12]  /*1930*/  UIMAD UR16, UR4, UR12, UR16 ;  /* 0x0000000c041072a4 */ /* 0x000fd8000f8e0210 */
.L_x_19:
[----:B------:R-:W-:-:S09]  /*1940*/  UISETP.EQ.U32.AND UP0, UPT, UR28, 0x1, UPT ;  /* 0x000000011c00788c */ /* 0x000fd2000bf02070 */
[----:B------:R-:W-:Y:S05]  /*1950*/  BRA.U !UP0, `(.L_x_20) ;  /* 0x00000001080c7547 */ /* 0x000fea000b800000 */
[----:B------:R-:W-:Y:S01]  /*1960*/  UCGABAR_WAIT ;  /* 0x0000000000007dc7 */ /* 0x000fe20008000000 */
[----:B------:R-:W-:Y:S01]  /*1970*/  CCTL.IVALL ;  /* 0x00000000ff00798f */ /* 0x000fe20002000000 */
[----:B------:R-:W-:Y:S05]  /*1980*/  BRA `(.L_x_21) ;  /* 0x0000000000047947 */ /* 0x000fea0003800000 */
.L_x_20:
[----:B------:R-:W-:Y:S06]  /*1990*/  BAR.SYNC.DEFER_BLOCKING 0x0 ;  /* 0x0000000000007b1d */ /* 0x000fec0000010000 */
.L_x_21:
[----:B------:R-:W-:Y:S05]  /*19a0*/  BRA.U UP5, `(.L_x_22) ;  /* 0x0000001505407547 */ /* 0x000fea000b800000 */
[----:B------:R-:W1:Y:S01]  /*19b0*/  LDCU UR6, c[0x0][0x38c] ;  /* 0x00007180ff0677ac */ /* 0x000e620008000800 */
[----:B------:R-:W-:Y:S01]  /*19c0*/  PLOP3.LUT P2, PT, PT, PT, UP3, 0x80, 0x8 ;  /* 0x000000000008781c */ /* 0x000fe20003f4f038 */
[----:B------:R-:W-:Y:S01]  /*19d0*/  IMAD.MOV.U32 R12, RZ, RZ, 0x1 ;  /* 0x00000001ff0c7424 */ /* 0x000fe200078e00ff */
[----:B------:R-:W-:Y:S01]  /*19e0*/  ISETP.NE.AND P3, PT, R0, RZ, P4 ;  /* 0x000000ff0000720c */ /* 0x000fe20002765270 */
[----:B------:R-:W-:Y:S01]  /*19f0*/  USHF.L.U32 UR7, UR26, 0x7, URZ ;  /* 0x000000071a077899 */ /* 0x000fe200080006ff */
[----:B------:R-:W-:Y:S01]  /*1a00*/  PLOP3.LUT P2, PT, P2, PT, PT, 0x8, 0x80 ;  /* 0x000000000080781c */ /* 0x000fe2000174e170 */
[----:B------:R-:W-:Y:S01]  /*1a10*/  UISETP.NE.AND UP1, UPT, UR21, URZ, UPT ;  /* 0x000000ff1500728c */ /* 0x000fe2000bf25270 */
[----:B------:R-:W-:Y:S01]  /*1a20*/  CS2R R10, SRZ ;  /* 0x00000000000a7805 */ /* 0x000fe2000001ff00 */
[----:B------:R-:W-:Y:S01]  /*1a30*/  IMAD.MOV.U32 R9, RZ, RZ, RZ ;  /* 0x000000ffff097224 */ /* 0x000fe200078e00ff */
[----:B------:R-:W2:Y:S01]  /*1a40*/  LDCU UR50, c[0x0][0x370] ;  /* 0x00006e00ff3277ac */ /* 0x000ea20008000800 */
[----:B------:R-:W-:Y:S01]  /*1a50*/  IMAD.MOV.U32 R8, RZ, RZ, 0x1 ;  /* 0x00000001ff087424 */ /* 0x000fe200078e00ff */
[----:B------:R-:W-:Y:S01]  /*1a60*/  USEL UR38, UR41, 0x2, UP1 ;  /* 0x0000000229267887 */ /* 0x000fe20008800000 */
[----:B------:R-:W3:Y:S01]  /*1a70*/  LDCU.64 UR46, c[0x0][0x348] ;  /* 0x00006900ff2e77ac */ /* 0x000ee20008000a00 */
[----:B-1----:R-:W-:-:S02]  /*1a80*/  UIADD3 UR5, UPT, UPT, UR6, 0x7f, URZ ;  /* 0x0000007f06057890 */ /* 0x002fc4000fffe0ff */
[----:B------:R-:W-:Y:S02]  /*1a90*/  UIADD3 UR58, UPT, UPT, UR6, 0xfe, URZ ;  /* 0x000000fe063a7890 */ /* 0x000fe4000fffe0ff */
[----:B------:R-:W-:Y:S01]  /*1aa0*/  USHF.R.S32.HI UR4, URZ, 0x1f, UR5 ;  /* 0x0000001fff047899 */ /* 0x000fe20008011405 */
[----:B------:R-:W1:Y:S03]  /*1ab0*/  LDCU UR49, c[0x0][0x374] ;  /* 0x00006e80ff3177ac */ /* 0x000e660008000800 */
[----:B------:R-:W-:Y:S02]  /*1ac0*/  ULEA.HI UR4, UR4, UR5, URZ, 0x7 ;  /* 0x0000000504047291 */ /* 0x000fe4000f8f38ff */
[----:B------:R-:W-:Y:S02]  /*1ad0*/  ULOP3.LUT UR5, UR7, 0x80, URZ, 0xc0, !UPT ;  /* 0x0000008007057892 */ /* 0x000fe4000f8ec0ff */
[----:B------:R-:W-:-:S02]  /*1ae0*/  USHF.R.S32.HI UR53, URZ, 0x7, UR4 ;  /* 0x00000007ff357899 */ /* 0x000fc40008011404 */
[----:B------:R-:W-:Y:S02]  /*1af0*/  UIADD3 UR4, UPT, UPT, UR6, -0x1, URZ ;  /* 0xffffffff06047890 */ /* 0x000fe4000fffe0ff */
[----:B------:R-:W-:Y:S02]  /*1b00*/  UISETP.LT.U32.AND UP0, UPT, UR53, 0x2, UPT ;  /* 0x000000023500788c */ /* 0x000fe4000bf01070 */
[----:B------:R-:W-:Y:S02]  /*1b10*/  UISETP.GE.U32.AND UP2, UPT, UR4, -0xff, UPT ;  /* 0xffffff010400788c */ /* 0x000fe4000bf46070 */
[----:B------:R-:W-:Y:S02]  /*1b20*/  USEL UR51, UR53, 0x2, UP0 ;  /* 0x0000000235337887 */ /* 0x000fe40008000000 */
[----:B------:R-:W-:Y:S02]  /*1b30*/  ULEA UR57, UR57, UR5, 0x6 ;  /* 0x0000000539397291 */ /* 0x000fe4000f8e30ff */
[----:B------:R-:W-:-:S02]  /*1b40*/  UIADD3 UR4, UPT, UPT, UR51, -0x1, URZ ;  /* 0xffffffff33047890 */ /* 0x000fc4000fffe0ff */
[----:B------:R-:W-:Y:S02]  /*1b50*/  ULEA UR55, UR55, UR5, 0x5 ;  /* 0x0000000537377291 */ /* 0x000fe4000f8e28ff */
[----:B------:R-:W-:Y:S02]  /*1b60*/  UIADD3 UR56, UPT, UPT, UR53, -UR51, URZ ;  /* 0x8000003335387290 */ /* 0x000fe4000fffe0ff */
[----:B------:R-:W-:Y:S01]  /*1b70*/  @UP2 UIADD3 UR4, UPT, UPT, UR51, URZ, URZ ;  /* 0x000000ff33042290 */ /* 0x000fe2000fffe0ff */
[----:B------:R-:W-:-:S03]  /*1b80*/  UMOV UR29, URZ ;  /* 0x000000ff001d7c82 */ /* 0x000fc60008000000 */
[----:B------:R-:W-:Y:S02]  /*1b90*/  UIADD3 UR41, UPT, UPT, UR4, 0x1, URZ ;  /* 0x0000000104297890 */ /* 0x000fe4000fffe0ff */
[----:B-123--:R-:W-:-:S12]  /*1ba0*/  UIADD3 UR54, UPT, UPT, -UR4, URZ, URZ ;  /* 0x000000ff04367290 */ /* 0x00efd8000fffe1ff */
.L_x_46:
[----:B------:R-:W-:Y:S01]  /*1bb0*/  UISETP.NE.AND UP0, UPT, UR52, URZ, UPT ;  /* 0x000000ff3400728c */ /* 0x000fe2000bf05270 */
[----:B-1----:R-:W1:Y:S08]  /*1bc0*/  S2UR UR52, SR_CgaCtaId ;  /* 0x00000000003479c3 */ /* 0x002e700000008800 */
[----:B---3--:R-:W-:Y:S05]  /*1bd0*/  BRA.U UP0, `(.L_x_23) ;  /* 0x0000000100347547 */ /* 0x008fea000b800000 */
[----:B------:R-:W2:Y:S01]  /*1be0*/  S2R R0, SR_CgaCtaId ;  /* 0x0000000000007919 */ /* 0x000ea20000008800 */
[----:B------:R-:W-:Y:S02]  /*1bf0*/  MOV R3, 0x400 ;  /* 0x0000040000037802 */ /* 0x000fe40000000f00 */
[----:B------:R-:W-:Y:S02]  /*1c00*/  SHF.L.U32 R2, R8, 0x1f, RZ ;  /* 0x0000001f08027819 */ /* 0x000fe400000006ff */
[----:B--2---:R-:W-:-:S05]  /*1c10*/  LEA R0, R0, R3, 0x18 ;  /* 0x0000000300007211 */ /* 0x004fca00078ec0ff */
[----:B------:R-:W-:-:S04]  /*1c20*/  IMAD R3, R9, 0x8, R0 ;  /* 0x0000000809037824 */ /* 0x000fc800078e0200 */
[----:B------:R-:W2:Y:S02]  /*1c30*/  SYNCS.PHASECHK.TRANS64.TRYWAIT P0, [R3+URZ+0xc0], R2 ;  /* 0x0000c002030075a7 */ /* 0x000ea400080011ff */
[----:B--2---:R-:W-:Y:S05]  /*1c40*/  @!P0 BRA `(.L_x_24) ;  /* 0x000000a000b08947 */ /* 0x004fea0003800000 */
.L_x_149:
[----:B------:R-:W-:Y:S01]  /*1c50*/  VIADD R9, R9, 0x1 ;  /* 0x0000000109097836 */ /* 0x000fe20000000000 */
[----:B------:R2:W-:Y:S04]  /*1c60*/  SYNCS.ARRIVE.TRANS64.A1T0 RZ, [R3+URZ+0xb0], RZ ;  /* 0x0000b0ff03ff79a7 */ /* 0x0005e800081000ff */
[----:B------:R-:W-:-:S04]  /*1c70*/  ISETP.NE.AND P0, PT, R9, 0x2, PT ;  /* 0x000000020900780c */ /* 0x000fc80003f05270 */
[----:B------:R-:W-:Y:S02]  /*1c80*/  SEL R9, R9, RZ, P0 ;  /* 0x000000ff09097207 */ /* 0x000fe40000000000 */
[----:B--2---:R-:W-:-:S04]  /*1c90*/  SEL R3, RZ, 0x1, P0 ;  /* 0x00000001ff037807 */ /* 0x004fc80000000000 */
[----:B------:R-:W-:Y:S02]  /*1ca0*/  LOP3.LUT R8, R8, R3, RZ, 0x3c, !PT ;  /* 0x0000000308087212 */ /* 0x000fe400078e3cff */
.L_x_23:
[----:B------:R-:W-:Y:S01]  /*1cb0*/  UMOV UR21, 0x400 ;  /* 0x0000040000157882 */ /* 0x000fe20000000000 */
[----:B------:R-:W-:Y:S01]  /*1cc0*/  SHF.L.U32 R0, R12, 0x1f, RZ ;  /* 0x0000001f0c007819 */ /* 0x000fe200000006ff */
[----:B-1----:R-:W-:Y:S02]  /*1cd0*/  ULEA UR21, UR52, UR21, 0x18 ;  /* 0x0000001534157291 */ /* 0x002fe4000f8ec0ff */
[----:B------:R-:W-:Y:S02]  /*1ce0*/  UISETP.GE.U32.AND UP0, UPT, UR58, 0xff, UPT ;  /* 0x000000ff3a00788c */ /* 0x000fe4000bf06070 */
[----:B------:R-:W-:Y:S02]  /*1cf0*/  ULEA UR4, UR29, UR21, 0x3 ;  /* 0x000000151d047291 */ /* 0x000fe4000f8e18ff */
[----:B------:R-:W-:Y:S01]  /*1d00*/  ULEA UR19, UR20, UR57, 0x8 ;  /* 0x0000003914137291 */ /* 0x000fe2000f8e40ff */
[----:B------:R-:W-:-:S06]  /*1d10*/  UMOV UR13, URZ ;  /* 0x000000ff000d7c82 */ /* 0x000fcc0008000000 */
[----:B------:R1:W2:Y:S01]  /*1d20*/  SYNCS.PHASECHK.TRANS64.TRYWAIT P1, [UR4+0x10], R0 ;  /* 0x00001000ff0075a7 */ /* 0x0002a20008021104 */
[----:B------:R-:W-:-:S04]  /*1d30*/  ULEA.HI UR4, UR16, UR16, URZ, 0x1 ;  /* 0x0000001010047291 */ /* 0x000fc8000f8f08ff */
[----:B------:R-:W-:-:S04]  /*1d40*/  USHF.L.U32 UR4, UR4, 0x7, URZ ;  /* 0x0000000704047899 */ /* 0x000fc800080006ff */
[----:B------:R-:W-:-:S04]  /*1d50*/  ULOP3.LUT UR35, UR4, 0xffffff00, URZ, 0xc0, !UPT ;  /* 0xffffff0004237892 */ /* 0x000fc8000f8ec0ff */
[----:B------:R-:W-:Y:S01]  /*1d60*/  UIADD3 UR35, UPT, UPT, UR55, UR35, URZ ;  /* 0x0000002337237290 */ /* 0x000fe2000fffe0ff */
[----:B------:R-:W-:Y:S11]  /*1d70*/  BRA.U !UP0, `(.L_x_25) ;  /* 0x0000000508187547 */ /* 0x000ff6000b800000 */
[----:B------:R-:W-:Y:S01]  /*1d80*/  UMOV UR30, UR54 ;  /* 0x00000036001e7c82 */ /* 0x000fe20008000000 */
[----:B------:R-:W-:Y:S01]  /*1d90*/  UMOV UR6, UR29 ;  /* 0x0000001d00067c82 */ /* 0x000fe20008000000 */
[----:B------:R-:W-:-:S05]  /*1da0*/  UMOV UR26, 0x40 ;  /* 0x00000040001a7882 */ /* 0x000fca0000000000 */
.L_x_33:
[----:B------:R-:W-:Y:S01]  /*1db0*/  ULEA UR5, UR6, UR21, 0x3 ;  /* 0x0000001506057291 */ /* 0x000fe2000f8e18ff */
[----:B--2---:R-:W-:Y:S01]  /*1dc0*/  @P4 MOV R2, 0x20000 ;  /* 0x0002000000024802 */ /* 0x004fe20000000f00 */
[----:B--23--:R-:W-:Y:S10]  /*1dd0*/  @P1 BRA `(.L_x_26) ;  /* 0x00000000000c1947 */ /* 0x00cff40003800000 */
[----:B------:R-:W-:-:S04]  /*1de0*/  SHF.L.U32 R3, R12, 0x1f, RZ ;  /* 0x0000001f0c037819 */ /* 0x000fc800000006ff */
[----:B------:R-:W2:Y:S02]  /*1df0*/  SYNCS.PHASECHK.TRANS64.TRYWAIT P0, [UR5+0x10], R3 ;  /* 0x00001003ff0075a7 */ /* 0x000ea40008001105 */
[----:B--2---:R-:W-:Y:S05]  /*1e00*/  @!P0 BRA `(.L_x_27) ;  /* 0x000000a000548947 */ /* 0x004fea0003800000 */
.L_x_26:
[----:B------:R2:W-:Y:S01]  /*1e10*/  @P4 SYNCS.ARRIVE.TRANS64 RZ, [UR5], R2 ;  /* 0x00000002ffff49a7 */ /* 0x0005e20008000005 */
[----:B------:R-:W-:Y:S02]  /*1e20*/  ULOP3.LUT UR4, UR38, 0x2, URZ, 0xfc, !UPT ;  /* 0x0000000226047892 */ /* 0x000fe4000f8efcff */
[----:B------:R-:W-:Y:S02]  /*1e30*/  UIADD3 UR30, UPT, UPT, UR30, 0x1, URZ ;  /* 0x000000011e1e7890 */ /* 0x000fe4000fffe0ff */
[----:B------:R-:W-:Y:S02]  /*1e40*/  UISETP.NE.AND UP0, UPT, UR4, 0x2, UPT ;  /* 0x000000020400788c */ /* 0x000fe4000bf05270 */
[----:B------:R-:W-:-:S07]  /*1e50*/  UISETP.NE.AND UP2, UPT, UR30, 0x1, UPT ;  /* 0x000000011e00788c */ /* 0x000fce000bf45270 */
[----:B------:R-:W-:Y:S05]  /*1e60*/  BRA.U UP0, `(.L_x_28) ;  /* 0x0000000100047547 */ /* 0x000fea000b800000 */
[----:B------:R-:W-:Y:S05]  /*1e70*/  BPT.TRAP 0x1 ;  /* 0x000000040000795c */ /* 0x000fea0000300000 */
.L_x_28:
[----:B------:R-:W-:Y:S04]  /*1e80*/  BSSY.RECONVERGENT B0, `(.L_x_29) ;  /* 0x0000003000007945 */ /* 0x000fe80003800200 */
[----:B------:R-:W-:Y:S05]  /*1e90*/  @!P3 BRA `(.L_x_30) ;  /* 0x000000000004b947 */ /* 0x000fea0003800000 */
[----:B------:R-:W-:Y:S05]  /*1ea0*/  BPT.TRAP 0x1 ;  /* 0x000000040000795c */ /* 0x000fea0000300000 */
.L_x_30:
[----:B------:R-:W-:Y:S05]  /*1eb0*/  BSYNC.RECONVERGENT B0 ;  /* 0x0000000000007941 */ /* 0x000fea0003800200 */
.L_x_29:
[----:B------:R-:W-:Y:S01]  /*1ec0*/  UIADD3 UR4, UPT, UPT, UR6, 0x1, URZ ;  /* 0x0000000106047890 */ /* 0x000fe2000fffe0ff */
[----:B------:R-:W-:Y:S01]  /*1ed0*/  BSSY.RECONVERGENT B0, `(.L_x_31) ;  /* 0x000002c000007945 */ /* 0x000fe20003800200 */
[----:B------:R-:W-:Y:S02]  /*1ee0*/  ELECT P0, URZ, PT ;  /* 0x0000000000ff782f */ /* 0x000fe40003800000 */
[----:B------:R-:W-:-:S04]  /*1ef0*/  UISETP.NE.AND UP0, UPT, UR4, 0x2, UPT ;  /* 0x000000020400788c */ /* 0x000fc8000bf05270 */
[----:B------:R-:W-:Y:S02]  /*1f00*/  USEL UR7, URZ, 0x1, UP0 ;  /* 0x00000001ff077887 */ /* 0x000fe40008000000 */
[----:B------:R-:W-:-:S04]  /*1f10*/  USEL UR29, UR4, URZ, UP0 ;  /* 0x000000ff041d7287 */ /* 0x000fc80008000000 */
[----:B------:R-:W-:Y:S01]  /*1f20*/  ULEA UR4, UR29, UR21, 0x3 ;  /* 0x000000151d047291 */ /* 0x000fe2000f8e18ff */
[----:B------:R-:W-:-:S04]  /*1f30*/  LOP3.LUT R12, R12, UR7, RZ, 0x3c, !PT ;  /* 0x000000070c0c7c12 */ /* 0x000fc8000f8e3cff */
[----:B-1----:R-:W-:-:S04]  /*1f40*/  SHF.L.U32 R0, R12, 0x1f, RZ ;  /* 0x0000001f0c007819 */ /* 0x002fc800000006ff */
[----:B------:R1:W3:Y:S01]  /*1f50*/  SYNCS.PHASECHK.TRANS64.TRYWAIT P1, [UR4+0x10], R0 ;  /* 0x00001000ff0075a7 */ /* 0x0002e20008021104 */
[----:B------:R-:W-:Y:S05]  /*1f60*/  @!P0 BRA `(.L_x_32) ;  /* 0x0000000000888947 */ /* 0x000fea0003800000 */
[----:B------:R-:W-:Y:S02]  /*1f70*/  USHF.L.U32 UR4, UR6, 0xe, URZ ;  /* 0x0000000e06047899 */ /* 0x000fe400080006ff */
[----:B------:R-:W-:Y:S02]  /*1f80*/  UIADD3 UR22, UP1, UPT, UR46, 0x80, URZ ;  /* 0x000000802e167890 */ /* 0x000fe4000ff3e0ff */
[----:B------:R-:W-:Y:S02]  /*1f90*/  ULOP3.LUT UR24, UR4, UR40, URZ, 0xfc, !UPT ;  /* 0x0000002804187292 */ /* 0x000fe4000f8efcff */
[----:B------:R-:W-:Y:S02]  /*1fa0*/  ULOP3.LUT UR8, UR4, UR39, URZ, 0xfc, !UPT ;  /* 0x0000002704087292 */ /* 0x000fe4000f8efcff */
[----:B------:R-:W-:Y:S02]  /*1fb0*/  ULEA UR24, UR24, UR21, 0x1 ;  /* 0x0000001518187291 */ /* 0x000fe4000f8e08ff */
[----:B------:R-:W-:-:S02]  /*1fc0*/  UIADD3 UR14, UP0, UPT, UR46, 0x180, URZ ;  /* 0x000001802e0e7890 */ /* 0x000fc4000ff1e0ff */
[----:B------:R-:W-:Y:S02]  /*1fd0*/  ULEA UR8, UR8, UR21, 0x1 ;  /* 0x0000001508087291 */ /* 0x000fe4000f8e08ff */
[----:B------:R-:W-:Y:S02]  /*1fe0*/  UIADD3 UR34, UPT, UPT, UR26, -0x40, URZ ;  /* 0xffffffc01a227890 */ /* 0x000fe4000fffe0ff */
[----:B------:R-:W-:Y:S02]  /*1ff0*/  ULOP3.LUT UR33, UR5, 0xfefffff8, URZ, 0xc0, !UPT ;  /* 0xfefffff805217892 */ /* 0x000fe4000f8ec0ff */
[----:B------:R-:W-:Y:S02]  /*2000*/  UIADD3.X UR23, UPT, UPT, URZ, UR47, URZ, UP1, !UPT ;  /* 0x0000002fff177290 */ /* 0x000fe40008ffe4ff */
[----:B------:R-:W-:Y:S02]  /*2010*/  UIADD3 UR32, UPT, UPT, UR24, 0x10800, URZ ;  /* 0x0001080018207890 */ /* 0x000fe4000fffe0ff */
[----:B------:R-:W-:-:S02]  /*2020*/  UPRMT UR7, URZ, 0x5410, UR37 ;  /* 0x00005410ff077896 */ /* 0x000fc40008000025 */
[----:B------:R-:W-:Y:S02]  /*2030*/  UIADD3 UR24, UPT, UPT, UR24, 0x14800, URZ ;  /* 0x0001480018187890 */ /* 0x000fe4000fffe0ff */
[----:B------:R-:W-:Y:S02]  /*2040*/  UIADD3.X UR15, UPT, UPT, URZ, UR47, URZ, UP0, !UPT ;  /* 0x0000002fff0f7290 */ /* 0x000fe400087fe4ff */
[----:B------:R-:W-:Y:S02]  /*2050*/  UIADD3 UR16, UPT, UPT, UR8, 0x20800, URZ ;  /* 0x0002080008107890 */ /* 0x000fe4000fffe0ff */
[----:B------:R-:W-:Y:S02]  /*2060*/  UPRMT UR4, URZ, 0x5410, UR31 ;  /* 0x00005410ff047896 */ /* 0x000fe4000800001f */
[----:B------:R-:W-:Y:S01]  /*2070*/  UIADD3 UR8, UPT, UPT, UR8, 0x24800, URZ ;  /* 0x0002480008087890 */ /* 0x000fe2000fffe0ff */
[----:B------:R-:W-:Y:S01]  /*2080*/  UMOV UR44, 0x0 ;  /* 0x00000000002c7882 */ /* 0x000fe20000000000 */
[----:B------:R-:W-:Y:S01]  /*2090*/  UMOV UR45, 0x10000000 ;  /* 0x10000000002d7882 */ /* 0x000fe20000000000 */
[----:B------:R-:W-:Y:S01]  /*20a0*/  UMOV UR27, UR35 ;  /* 0x00000023001b7c82 */ /* 0x000fe20008000000 */
[----:B------:R-:W-:Y:S01]  /*20b0*/  UMOV UR28, UR36 ;  /* 0x00000024001c7c82 */ /* 0x000fe20008000000 */
[----:B------:R-:W-:Y:S01]  /*20c0*/  UMOV UR25, UR33 ;  /* 0x0000002100197c82 */ /* 0x000fe20008000000 */
[----:B------:R-:W-:Y:S01]  /*20d0*/  UMOV UR20, UR36 ;  /* 0x0000002400147c82 */ /* 0x000fe20008000000 */
[----:B------:R-:W-:Y:S01]  /*20e0*/  UMOV UR17, UR33 ;  /* 0x0000002100117c82 */ /* 0x000fe20008000000 */
[----:B------:R-:W-:Y:S01]  /*20f0*/  UMOV UR18, UR34 ;  /* 0x0000002200127c82 */ /* 0x000fe20008000000 */
[----:B------:R4:W-:Y:S01]  /*2100*/  UTMALDG.3D.MULTICAST.2CTA [UR32], [UR22], UR7, desc[UR44] ;  /* 0x00002c20160073b4 */ /* 0x0009e20008211807 */
[----:B------:R-:W-:Y:S01]  /*2110*/  UMOV UR10, UR26 ;  /* 0x0000001a000a7c82 */ /* 0x000fe20008000000 */
[----:B------:R-:W-:Y:S01]  /*2120*/  UMOV UR11, UR19 ;  /* 0x00000013000b7c82 */ /* 0x000fe20008000000 */
[----:B------:R-:W-:Y:S01]  /*2130*/  UMOV UR12, UR36 ;  /* 0x00000024000c7c82 */ /* 0x000fe20008000000 */
[----:B------:R-:W-:Y:S01]  /*2140*/  UMOV UR9, UR33 ;  /* 0x0000002100097c82 */ /* 0x000fe20008000000 */
[----:B------:R4:W-:Y:S01]  /*2150*/  UTMALDG.3D.MULTICAST.2CTA [UR24], [UR22], UR7, desc[UR44] ;  /* 0x00002c18160073b4 */ /* 0x0009e20008211807 */
[----:B------:R4:W-:Y:S01]  /*2160*/  UTMALDG.3D.MULTICAST.2CTA [UR16], [UR14], UR4, desc[UR44] ;  /* 0x00002c100e0073b4 */ /* 0x0009e20008211804 */
[----:B------:R4:W-:Y:S02]  /*2170*/  UTMALDG.3D.MULTICAST.2CTA [UR8], [UR14], UR4, desc[UR44] ;  /* 0x00002c080e0073b4 */ /* 0x0009e40008211804 */
[----:B----4-:R-:W-:Y:S01]  /*2180*/  NOP ;  /* 0x0000000000007918 */ /* 0x010fe20000000000 */
.L_x_32:
[----:B------:R-:W-:Y:S05]  /*2190*/  BSYNC.RECONVERGENT B0 ;  /* 0x0000000000007941 */ /* 0x000fea0003800200 */
.L_x_31:
[----:B------:R-:W-:Y:S01]  /*21a0*/  UIADD3 UR26, UPT, UPT, UR26, 0x80, URZ ;  /* 0x000000801a1a7890 */ /* 0x000fe2000fffe0ff */
[----:B------:R-:W-:Y:S01]  /*21b0*/  UMOV UR6, UR29 ;  /* 0x0000001d00067c82 */ /* 0x000fe20008000000 */
[----:B------:R-:W-:Y:S01]  /*21c0*/  UMOV UR13, UR41 ;  /* 0x00000029000d7c82 */ /* 0x000fe20008000000 */
[----:B------:R-:W-:Y:S09]  /*21d0*/  BRA.U UP2, `(.L_x_33) ;  /* 0xfffffff902f47547 */ /* 0x000ff2000b83ffff */
.L_x_25:
[----:B------:R-:W-:Y:S01]  /*21e0*/  ULEA UR4, UR29, UR21, 0x3 ;  /* 0x000000151d047291 */ /* 0x000fe2000f8e18ff */
[----:B-1----:R-:W-:Y:S01]  /*21f0*/  SHF.L.U32 R0, R12, 0x1f, RZ ;  /* 0x0000001f0c007819 */ /* 0x002fe200000006ff */
[----:B------:R-:W-:Y:S01]  /*2200*/  @!P2 SYNCS.ARRIVE.TRANS64.A1T0 RZ, [UR21+0x68], RZ ;  /* 0x000068ffffffa9a7 */ /* 0x000fe20008100015 */
[----:B------:R-:W-:-:S06]  /*2210*/  UISETP.GT.AND UP0, UPT, UR53, UR51, UPT ;  /* 0x000000333500728c */ /* 0x000fcc000bf04270 */
[----:B--23--:R1:W2:Y:S03]  /*2220*/  SYNCS.PHASECHK.TRANS64.TRYWAIT P1, [UR4+0x10], R0 ;  /* 0x00001000ff0075a7 */ /* 0x00c2a60008021104 */
[----:B------:R-:W-:Y:S05]  /*2230*/  BRA.U !UP0, `(.L_x_34) ;  /* 0x0000000508107547 */ /* 0x000fea000b800000 */
[----:B------:R-:W-:Y:S01]  /*2240*/  UIADD3 UR30, UPT, UPT, UR56, UR13, URZ ;  /* 0x0000000d381e7290 */ /* 0x000fe2000fffe0ff */
[----:B------:R-:W-:-:S11]  /*2250*/  UMOV UR7, UR29 ;  /* 0x0000001d00077c82 */ /* 0x000fd60008000000 */
.L_x_42:
[----:B------:R-:W-:Y:S01]  /*2260*/  ULEA UR6, UR7, UR21, 0x3 ;  /* 0x0000001507067291 */ /* 0x000fe2000f8e18ff */
[----:B--2---:R-:W-:Y:S01]  /*2270*/  @P4 MOV R2, 0x20000 ;  /* 0x0002000000024802 */ /* 0x004fe20000000f00 */
[----:B--23--:R-:W-:Y:S10]  /*2280*/  @P1 BRA `(.L_x_35) ;  /* 0x00000000000c1947 */ /* 0x00cff40003800000 */
[----:B------:R-:W-:-:S04]  /*2290*/  SHF.L.U32 R3, R12, 0x1f, RZ ;  /* 0x0000001f0c037819 */ /* 0x000fc800000006ff */
[----:B------:R-:W2:Y:S02]  /*22a0*/  SYNCS.PHASECHK.TRANS64.TRYWAIT P0, [UR6+0x10], R3 ;  /* 0x00001003ff0075a7 */ /* 0x000ea40008001106 */
[----:B--2---:R-:W-:Y:S05]  /*22b0*/  @!P0 BRA `(.L_x_36) ;  /* 0x0000009c00408947 */ /* 0x004fea0003800000 */
.L_x_35:
[----:B------:R2:W-:Y:S01]  /*22c0*/  @P4 SYNCS.ARRIVE.TRANS64 RZ, [UR6], R2 ;  /* 0x00000002ffff49a7 */ /* 0x0005e20008000006 */
[----:B------:R-:W-:-:S04]  /*22d0*/  ULOP3.LUT UR4, UR38, 0x2, URZ, 0xfc, !UPT ;  /* 0x0000000226047892 */ /* 0x000fc8000f8efcff */
[----:B------:R-:W-:-:S09]  /*22e0*/  UISETP.NE.AND UP0, UPT, UR4, 0x2, UPT ;  /* 0x000000020400788c */ /* 0x000fd2000bf05270 */
[----:B------:R-:W-:Y:S05]  /*22f0*/  BRA.U UP0, `(.L_x_37) ;  /* 0x0000000100047547 */ /* 0x000fea000b800000 */
[----:B------:R-:W-:Y:S05]  /*2300*/  BPT.TRAP 0x1 ;  /* 0x000000040000795c */ /* 0x000fea0000300000 */
.L_x_37:
[----:B------:R-:W-:Y:S04]  /*2310*/  BSSY.RECONVERGENT B0, `(.L_x_38) ;  /* 0x0000003000007945 */ /* 0x000fe80003800200 */
[----:B------:R-:W-:Y:S05]  /*2320*/  @!P3 BRA `(.L_x_39) ;  /* 0x000000000004b947 */ /* 0x000fea0003800000 */
[----:B------:R-:W-:Y:S05]  /*2330*/  BPT.TRAP 0x1 ;  /* 0x000000040000795c */ /* 0x000fea0000300000 */
.L_x_39:
[----:B------:R-:W-:Y:S05]  /*2340*/  BSYNC.RECONVERGENT B0 ;  /* 0x0000000000007941 */ /* 0x000fea0003800200 */
.L_x_38:
        /* <DEDUP_REMOVED lines=16> */
[----:B------:R-:W-:-:S02]  /*2450*/  USHF.L.U32 UR34, UR13, 0x7, URZ ;  /* 0x000000070d227899 */ /* 0x000fc400080006ff */
[----:B------:R-:W-:Y:S02]  /*2460*/  UIADD3 UR22, UP0, UPT, UR46, 0x180, URZ ;  /* 0x000001802e167890 */ /* 0x000fe4000ff1e0ff */
[----:B------:R-:W-:Y:S02]  /*2470*/  ULEA UR8, UR8, UR21, 0x1 ;  /* 0x0000001508087291 */ /* 0x000fe4000f8e08ff */
[----:B------:R-:W-:Y:S02]  /*2480*/  ULOP3.LUT UR33, UR6, 0xfefffff8, URZ, 0xc0, !UPT ;  /* 0xfefffff806217892 */ /* 0x000fe4000f8ec0ff */
[----:B------:R-:W-:Y:S02]  /*2490*/  UIADD3.X UR15, UPT, UPT, URZ, UR47, URZ, UP1, !UPT ;  /* 0x0000002fff0f7290 */ /* 0x000fe40008ffe4ff */
[----:B------:R-:W-:Y:S02]  /*24a0*/  UIADD3 UR32, UPT, UPT, UR24, 0x10800, URZ ;  /* 0x0001080018207890 */ /* 0x000fe4000fffe0ff */
[----:B------:R-:W-:-:S02]  /*24b0*/  UPRMT UR4, URZ, 0x5410, UR37 ;  /* 0x00005410ff047896 */ /* 0x000fc40008000025 */
[----:B------:R-:W-:Y:S02]  /*24c0*/  UIADD3 UR26, UPT, UPT, UR34, 0x40, URZ ;  /* 0x00000040221a7890 */ /* 0x000fe4000fffe0ff */
        /* <DEDUP_REMOVED lines=22> */
.L_x_41:
[----:B------:R-:W-:Y:S05]  /*2630*/  BSYNC.RECONVERGENT B0 ;  /* 0x0000000000007941 */ /* 0x000fea0003800200 */
.L_x_40:
[----:B------:R-:W-:Y:S01]  /*2640*/  UIADD3 UR13, UPT, UPT, UR13, 0x1, URZ ;  /* 0x000000010d0d7890 */ /* 0x000fe2000fffe0ff */
[----:B------:R-:W-:-:S03]  /*2650*/  UMOV UR7, UR29 ;  /* 0x0000001d00077c82 */ /* 0x000fc60008000000 */
[----:B------:R-:W-:-:S09]  /*2660*/  UISETP.NE.AND UP0, UPT, UR13, UR30, UPT ;  /* 0x0000001e0d00728c */ /* 0x000fd2000bf05270 */
[----:B------:R-:W-:Y:S05]  /*2670*/  BRA.U UP0, `(.L_x_42) ;  /* 0xfffffff900f87547 */ /* 0x000fea000b83ffff */
.L_x_34:
[C---:B------:R-:W-:Y:S01]  /*2680*/  LEA R3, R11.reuse, UR21, 0x3 ;  /* 0x000000150b037c11 */ /* 0x040fe2000f8e18ff */
[----:B------:R-:W-:Y:S01]  /*2690*/  NOP ;  /* 0x0000000000007918 */ /* 0x000fe20000000000 */
[----:B-1----:R-:W-:Y:S02]  /*26a0*/  SHF.L.U32 R0, R10, 0x1f, RZ ;  /* 0x0000001f0a007819 */ /* 0x002fe400000006ff */
[----:B------:R-:W-:Y:S02]  /*26b0*/  LEA R5, R11, UR21, 0x4 ;  /* 0x000000150b057c11 */ /* 0x000fe4000f8e20ff */
[----:B------:R-:W1:Y:S02]  /*26c0*/  SYNCS.PHASECHK.TRANS64.TRYWAIT P0, [R3+URZ+0x70], R0 ;  /* 0x00007000030075a7 */ /* 0x000e6400080011ff */
[----:B-1----:R-:W-:Y:S05]  /*26d0*/  @!P0 BRA `(.L_x_43) ;  /* 0x0000009800508947 */ /* 0x002fea0003800000 */
.L_x_152:
[----:B------:R-:W4:Y:S01]  /*26e0*/  LDS.128 R4, [R5+0xe0] ;  /* 0x0000e00005047984 */ /* 0x000f220000000c00 */
[----:B------:R-:W-:Y:S01]  /*26f0*/  UISETP.GE.AND UP0, UPT, UR42, 0x1, UPT ;  /* 0x000000012a00788c */ /* 0x000fe2000bf06270 */
[----:B------:R-:W-:Y:S01]  /*2700*/  @!PT LDS RZ, [RZ] ;  /* 0x00000000fffff984 */ /* 0x000fe20000000800 */
[----:B------:R-:W-:Y:S01]  /*2710*/  @!PT LDS RZ, [RZ] ;  /* 0x00000000fffff984 */ /* 0x000fe20000000800 */
[----:B------:R-:W-:Y:S01]  /*2720*/  @!PT LDS RZ, [RZ] ;  /* 0x00000000fffff984 */ /* 0x000fe20000000800 */
[----:B------:R-:W-:Y:S01]  /*2730*/  @!PT LDS RZ, [RZ] ;  /* 0x00000000fffff984 */ /* 0x000fe20000000800 */
[----:B------:R1:W-:Y:S06]  /*2740*/  MEMBAR.ALL.CTA ;  /* 0x0000000000007992 */ /* 0x0003ec0000008000 */
[----:B-1----:R-:W1:Y:S01]  /*2750*/  FENCE.VIEW.ASYNC.S ;  /* 0x00000000000073c6 */ /* 0x002e620000000000 */
[----:B----4-:R-:W-:-:S13]  /*2760*/  LOP3.LUT P0, RZ, R6, 0x1, RZ, 0xc0, !PT ;  /* 0x0000000106ff7812 */ /* 0x010fda000780c0ff */
[----:B-1----:R-:W-:Y:S01]  /*2770*/  VOTEU.ANY UP1, P0 ;  /* 0x0000000000ff7886 */ /* 0x002fe20000020100 */
[----:B------:R-:W-:-:S13]  /*2780*/  PLOP3.LUT P0, PT, PT, PT, UP1, 0x80, 0x8 ;  /* 0x000000000008781c */ /* 0x000fda0003f0f018 */
[----:B------:R-:W-:Y:S02]  /*2790*/  @P0 LOP3.LUT R0, R5, 0xffff, RZ, 0xc0, !PT ;  /* 0x0000ffff05000812 */ /* 0x000fe400078ec0ff */
[----:B--2---:R-:W-:Y:S02]  /*27a0*/  @P0 MOV R2, R4 ;  /* 0x0000000400020202 */ /* 0x004fe40000000f00 */
[----:B------:R-:W-:Y:S01]  /*27b0*/  @P0 R2UR UR5, R0 ;  /* 0x00000000000502ca */ /* 0x000fe200000e0000 */
[----:B------:R-:W-:Y:S01]  /*27c0*/  VIADD R0, R3, 0x80 ;  /* 0x0000008003007836 */ /* 0x000fe20000000000 */
[----:B------:R-:W-:Y:S02]  /*27d0*/  @P0 SHF.R.U32.HI R4, RZ, 0x10, R5 ;  /* 0x00000010ff040819 */ /* 0x000fe40000011605 */
[----:B------:R-:W-:Y:S02]  /*27e0*/  @P0 R2UR UR6, R2 ;  /* 0x00000000020602ca */ /* 0x000fe400000e0000 */
[----:B------:R-:W-:-:S02]  /*27f0*/  PRMT R0, RZ, 0x654, R0 ;  /* 0x00000654ff007816 */ /* 0x000fc40000000000 */
[----:B------:R-:W-:Y:S02]  /*2800*/  @P0 R2UR UR4, R4 ;  /* 0x00000000040402ca */ /* 0x000fe400000e0000 */
[----:B------:R1:W-:Y:S03]  /*2810*/  SYNCS.ARRIVE.TRANS64.RED.A1T0 RZ, [R0+URZ], RZ ;  /* 0x000000ff00ff79a7 */ /* 0x0003e600081004ff */
[----:B------:R-:W-:-:S04]  /*2820*/  @UP1 UMOV UR43, UR5 ;  /* 0x00000005002b1c82 */ /* 0x000fc80008000000 */
[----:B------:R-:W-:-:S04]  /*2830*/  @UP1 UMOV UR48, UR6 ;  /* 0x0000000600301c82 */ /* 0x000fc80008000000 */
[----:B------:R-:W-:Y:S01]  /*2840*/  @UP1 UMOV UR36, UR4 ;  /* 0x0000000400241c82 */ /* 0x000fe20008000000 */
[----:B------:R-:W-:Y:S05]  /*2850*/  BRA.U !UP0, `(.L_x_44) ;  /* 0x0000000108d47547 */ /* 0x000fea000b800000 */
[----:B------:R-:W2:Y:S01]  /*2860*/  LDCU.128 UR12, c[0x0][0xb10] ;  /* 0x00016200ff0c77ac */ /* 0x000ea20008000c00 */
[----:B------:R-:W4:Y:S01]  /*2870*/  LDCU UR22, c[0x0][0xb20] ;  /* 0x00016400ff1677ac */ /* 0x000f220008000800 */
[----:B------:R-:W3:Y:S01]  /*2880*/  LDCU UR20, c[0x0][0xb0c] ;  /* 0x00016180ff1477ac */ /* 0x000ee20008000800 */
[----:B------:R-:W1:Y:S01]  /*2890*/  LDCU.64 UR8, c[0x0][0xb28] ;  /* 0x00016500ff0877ac */ /* 0x000e620008000a00 */
[----:B------:R-:W-:Y:S02]  /*28a0*/  UISETP.NE.AND UP3, UPT, UR42, 0x1, UPT ;  /* 0x000000012a00788c */ /* 0x000fe4000bf65270 */
[----:B--2---:R-:W-:Y:S02]  /*28b0*/  UIMAD.WIDE.U32 UR6, UR49, UR15, URZ ;  /* 0x0000000f310672a5 */ /* 0x004fe4000f8e00ff */
[----:B------:R-:W-:Y:S02]  /*28c0*/  UIMAD.WIDE.U32 UR4, UR50, UR12, URZ ;  /* 0x0000000c320472a5 */ /* 0x000fe4000f8e00ff */
[----:B------:R-:W-:-:S02]  /*28d0*/  UISETP.NE.AND UP0, UPT, UR14, 0x1, UPT ;  /* 0x000000010e00788c */ /* 0x000fc4000bf05270 */
[----:B------:R-:W-:Y:S01]  /*28e0*/  UIMAD.WIDE.U32 UR18, UR43, UR15, URZ ;  /* 0x0000000f2b1272a5 */ /* 0x000fe2000f8e00ff */
[----:B------:R-:W-:Y:S02]  /*28f0*/  UMOV UR6, UR7 ;  /* 0x0000000700067c82 */ /* 0x000fe40008000000 */
[----:B------:R-:W-:Y:S01]  /*2900*/  UMOV UR4, UR5 ;  /* 0x0000000500047c82 */ /* 0x000fe20008000000 */
[----:B----4-:R-:W-:Y:S02]  /*2910*/  USHF.R.U32.HI UR6, URZ, UR22, UR6 ;  /* 0x00000016ff067299 */ /* 0x010fe40008011606 */
[----:B---3--:R-:W-:Y:S02]  /*2920*/  UISETP.NE.AND UP2, UPT, UR20, 0x1, UPT ;  /* 0x000000011400788c */ /* 0x008fe4000bf45270 */
[----:B------:R-:W-:Y:S02]  /*2930*/  USHF.R.U32.HI UR4, URZ, UR13, UR4 ;  /* 0x0000000dff047299 */ /* 0x000fe40008011604 */
[----:B------:R-:W-:-:S02]  /*2940*/  USEL UR5, UR49, UR6, !UP0 ;  /* 0x0000000631057287 */ /* 0x000fc4000c000000 */
[----:B------:R-:W-:Y:S02]  /*2950*/  USEL UR6, UR50, UR4, !UP2 ;  /* 0x0000000432067287 */ /* 0x000fe4000d000000 */
[----:B-1----:R-:W-:Y:S01]  /*2960*/  UIMAD.WIDE.U32 UR10, UR5, UR8, URZ ;  /* 0x00000008050a72a5 */ /* 0x002fe2000f8e00ff */
[----:B------:R-:W-:Y:S01]  /*2970*/  UMOV UR4, UR19 ;  /* 0x0000001300047c82 */ /* 0x000fe20008000000 */
[----:B------:R-:W-:Y:S02]  /*2980*/  UIMAD.WIDE.U32 UR16, UR48, UR12, URZ ;  /* 0x0000000c301072a5 */ /* 0x000fe4000f8e00ff */
[----:B------:R-:W-:-:S03]  /*2990*/  UIMAD.WIDE.U32 UR18, UR6, UR8, URZ ;  /* 0x00000008061272a5 */ /* 0x000fc6000f8e00ff */
[----:B------:R-:W-:Y:S01]  /*29a0*/  UMOV UR10, UR11 ;  /* 0x0000000b000a7c82 */ /* 0x000fe20008000000 */
[----:B------:R-:W-:Y:S02]  /*29b0*/  USHF.R.U32.HI UR4, URZ, UR22, UR4 ;  /* 0x00000016ff047299 */ /* 0x000fe40008011604 */
[----:B------:R-:W-:Y:S01]  /*29c0*/  @UP3 USHF.R.U32.HI UR5, URZ, UR9, UR10 ;  /* 0x00000009ff053299 */ /* 0x000fe2000801160a */
[----:B------:R-:W-:Y:S01]  /*29d0*/  UMOV UR16, UR17 ;  /* 0x0000001100107c82 */ /* 0x000fe20008000000 */
[----:B------:R-:W-:Y:S01]  /*29e0*/  UMOV UR18, UR19 ;  /* 0x0000001300127c82 */ /* 0x000fe20008000000 */
[----:B------:R-:W-:Y:S02]  /*29f0*/  USHF.R.U32.HI UR13, URZ, UR13, UR16 ;  /* 0x0000000dff0d7299 */ /* 0x000fe40008011610 */
[----:B------:R-:W-:Y:S02]  /*2a00*/  USEL UR4, UR43, UR4, !UP0 ;  /* 0x000000042b047287 */ /* 0x000fe4000c000000 */
[----:B------:R-:W-:-:S02]  /*2a10*/  @UP3 USHF.R.U32.HI UR6, URZ, UR9, UR18 ;  /* 0x00000009ff063299 */ /* 0x000fc40008011612 */
[----:B------:R-:W-:Y:S02]  /*2a20*/  UIMAD UR7, UR42, UR5, URZ ;  /* 0x000000052a0772a4 */ /* 0x000fe4000f8e02ff */
[----:B------:R-:W-:Y:S02]  /*2a30*/  USEL UR5, UR48, UR13, !UP2 ;  /* 0x0000000d30057287 */ /* 0x000fe4000d000000 */
[----:B------:R-:W-:Y:S02]  /*2a40*/  UIMAD UR10, UR42, UR6, URZ ;  /* 0x000000062a0a72a4 */ /* 0x000fe4000f8e02ff */
[----:B------:R-:W-:Y:S02]  /*2a50*/  UISETP.GE.AND UP0, UPT, UR4, UR7, UPT ;  /* 0x000000070400728c */ /* 0x000fe4000bf06270 */
[----:B------:R-:W-:Y:S02]  /*2a60*/  UIMAD.WIDE.U32 UR12, UR4, UR8, URZ ;  /* 0x00000008040c72a5 */ /* 0x000fe4000f8e00ff */
[----:B------:R-:W-:-:S02]  /*2a70*/  UISETP.GE.OR UP0, UPT, UR5, UR10, UP0 ;  /* 0x0000000a0500728c */ /* 0x000fc40008706670 */
        /* <DEDUP_REMOVED lines=19> */
.L_x_44:
[----:B------:R-:W2:Y:S02]  /*2bb0*/  LDCU UR4, c[0x0][0xb30] ;  /* 0x00016600ff0477ac */ /* 0x000ea40008000800 */
[----:B--2---:R-:W-:-:S09]  /*2bc0*/  UISETP.NE.AND UP0, UPT, UR4, 0x1, UPT ;  /* 0x000000010400788c */ /* 0x004fd2000bf05270 */
[----:B------:R-:W-:Y:S05]  /*2bd0*/  BRA.U UP0, `(.L_x_45) ;  /* 0x0000000100447547 */ /* 0x000fea000b800000 */
[----:B------:R-:W2:Y:S01]  /*2be0*/  LDCU.128 UR8, c[0x0][0xb10] ;  /* 0x00016200ff0877ac */ /* 0x000ea20008000c00 */
[----:B------:R-:W4:Y:S01]  /*2bf0*/  LDCU UR12, c[0x0][0xb0c] ;  /* 0x00016180ff0c77ac */ /* 0x000f220008000800 */
[----:B------:R-:W1:Y:S01]  /*2c00*/  LDCU UR13, c[0x0][0xb20] ;  /* 0x00016400ff0d77ac */ /* 0x000e620008000800 */
[----:B--2---:R-:W-:Y:S02]  /*2c10*/  UIMAD.WIDE.U32 UR6, UR48, UR8, URZ ;  /* 0x00000008300672a5 */ /* 0x004fe4000f8e00ff */
[----:B------:R-:W-:Y:S02]  /*2c20*/  UIMAD.WIDE.U32 UR4, UR43, UR11, URZ ;  /* 0x0000000b2b0472a5 */ /* 0x000fe4000f8e00ff */
[----:B----4-:R-:W-:Y:S02]  /*2c30*/  UISETP.NE.AND UP2, UPT, UR12, 0x1, UPT ;  /* 0x000000010c00788c */ /* 0x010fe4000bf45270 */
[----:B------:R-:W-:Y:S01]  /*2c40*/  UISETP.NE.AND UP0, UPT, UR10, 0x1, UPT ;  /* 0x000000010a00788c */ /* 0x000fe2000bf05270 */
[----:B------:R-:W-:-:S02]  /*2c50*/  UMOV UR6, UR7 ;  /* 0x0000000700067c82 */ /* 0x000fc40008000000 */
[----:B------:R-:W-:Y:S01]  /*2c60*/  UMOV UR4, UR5 ;  /* 0x0000000500047c82 */ /* 0x000fe20008000000 */
[----:B------:R-:W-:Y:S02]  /*2c70*/  USHF.R.U32.HI UR9, URZ, UR9, UR6 ;  /* 0x00000009ff097299 */ /* 0x000fe40008011606 */
[----:B-1----:R-:W-:Y:S02]  /*2c80*/  USHF.R.U32.HI UR4, URZ, UR13, UR4 ;  /* 0x0000000dff047299 */ /* 0x002fe40008011604 */
[----:B------:R-:W-:Y:S02]  /*2c90*/  USEL UR5, UR48, UR9, !UP2 ;  /* 0x0000000930057287 */ /* 0x000fe4000d000000 */
[----:B------:R-:W-:-:S04]  /*2ca0*/  USEL UR4, UR43, UR4, !UP0 ;  /* 0x000000042b047287 */ /* 0x000fc8000c000000 */
[----:B------:R-:W-:Y:S02]  /*2cb0*/  UIADD3 UR6, UPT, UPT, UR5, -UR4, URZ ;  /* 0x8000000405067290 */ /* 0x000fe4000fffe0ff */
[----:B------:R-:W-:Y:S02]  /*2cc0*/  UIADD3 UR4, UPT, UPT, -UR5, UR4, URZ ;  /* 0x0000000405047290 */ /* 0x000fe4000fffe1ff */
[----:B------:R-:W-:Y:S02]  /*2cd0*/  UIMAD UR43, UR6, UR10, UR43 ;  /* 0x0000000a062b72a4 */ /* 0x000fe4000f8e022b */
[----:B------:R-:W-:-:S12]  /*2ce0*/  UIMAD UR48, UR4, UR12, UR48 ;  /* 0x0000000c043072a4 */ /* 0x000fd8000f8e0230 */
.L_x_45:
[----:B------:R-:W-:Y:S01]  /*2cf0*/  VIADD R11, R11, 0x1 ;  /* 0x000000010b0b7836 */ /* 0x000fe20000000000 */
[----:B------:R-:W-:Y:S01]  /*2d00*/  R2UR UR4, R152 ;  /* 0x00000000980472ca */ /* 0x000fe200000e0000 */
[----:B------:R-:W-:Y:S01]  /*2d10*/  UIADD3 UR16, UPT, UPT, UR48, UR63, URZ ;  /* 0x0000003f30107290 */ /* 0x000fe2000fffe0ff */
[----:B------:R-:W-:Y:S02]  /*2d20*/  PLOP3.LUT P2, PT, PT, PT, PT, 0x80, 0x8 ;  /* 0x000000000008781c */ /* 0x000fe40003f4f070 */
[----:B------:R-:W-:-:S04]  /*2d30*/  ISETP.NE.AND P0, PT, R11, 0x2, PT ;  /* 0x000000020b00780c */ /* 0x000fc80003f05270 */
[----:B------:R-:W-:Y:S02]  /*2d40*/  SEL R3, RZ, 0x1, P0 ;  /* 0x00000001ff037807 */ /* 0x000fe40000000000 */
[----:B------:R-:W-:Y:S02]  /*2d50*/  SEL R11, R11, RZ, P0 ;  /* 0x000000ff0b0b7207 */ /* 0x000fe40000000000 */
[----:B------:R-:W-:Y:S01]  /*2d60*/  LOP3.LUT R10, R10, R3, RZ, 0x3c, !PT ;  /* 0x000000030a0a7212 */ /* 0x000fe200078e3cff */
[----:B------:R-:W-:Y:S01]  /*2d70*/  UIADD3 UR20, UPT, UPT, UR43, UR4, URZ ;  /* 0x000000042b147290 */ /* 0x000fe2000fffe0ff */
[----:B------:R-:W-:Y:S11]  /*2d80*/  BRA.U UP1, `(.L_x_46) ;  /* 0xffffffed01887547 */ /* 0x000ff6000b83ffff */
[----:B------:R-:W-:Y:S01]  /*2d90*/  UIADD3 UR21, UPT, UPT, UR21, 0x10, URZ ;  /* 0x0000001015157890 */ /* 0x000fe2000fffe0ff */
[----:B------:R-:W-:-:S03]  /*2da0*/  SHF.L.U32 R3, R12, 0x1f, RZ ;  /* 0x0000001f0c037819 */ /* 0x000fc600000006ff */
[----:B------:R-:W-:-:S09]  /*2db0*/  ULEA UR4, UR29, UR21, 0x3 ;  /* 0x000000151d047291 */ /* 0x000fd2000f8e18ff */
[----:B------:R-:W2:Y:S02]  /*2dc0*/  SYNCS.PHASECHK.TRANS64.TRYWAIT P0, [UR4], R3 ;  /* 0x00000003ff0075a7 */ /* 0x000ea40008001104 */
[----:B--2---:R-:W-:Y:S05]  /*2dd0*/  @!P0 BRA `(.L_x_47) ;  /* 0x0000009000a48947 */ /* 0x004fea0003800000 */
.L_x_154:
[----:B------:R-:W-:-:S04]  /*2de0*/  UIADD3 UR4, UPT, UPT, UR29, 0x1, URZ ;  /* 0x000000011d047890 */ /* 0x000fc8000fffe0ff */
[----:B------:R-:W-:-:S04]  /*2df0*/  UISETP.NE.AND UP0, UPT, UR4, 0x2, UPT ;  /* 0x000000020400788c */ /* 0x000fc8000bf05270 */
[----:B------:R-:W-:Y:S02]  /*2e00*/  USEL UR5, URZ, 0x1, UP0 ;  /* 0x00000001ff057887 */ /* 0x000fe40008000000 */
[----:B------:R-:W-:-:S04]  /*2e10*/  USEL UR4, UR4, URZ, UP0 ;  /* 0x000000ff04047287 */ /* 0x000fc80008000000 */
[----:B------:R-:W-:Y:S01]  /*2e20*/  ULEA UR4, UR4, UR21, 0x3 ;  /* 0x0000001504047291 */ /* 0x000fe2000f8e18ff */
[----:B-1----:R-:W-:-:S04]  /*2e30*/  LOP3.LUT R3, R12, UR5, RZ, 0x3c, !PT ;  /* 0x000000050c037c12 */ /* 0x002fc8000f8e3cff */
[----:B------:R-:W-:Y:S01]  /*2e40*/  SHF.L.U32 R3, R3, 0x1f, RZ ;  /* 0x0000001f03037819 */ /* 0x000fe200000006ff */
[----:B------:R-:W-:-:S07]  /*2e50*/  IMAD.U32 R0, RZ, RZ, UR4 ;  /* 0x00000004ff007e24 */ /* 0x000fce000f8e00ff */
.L_x_48:
[----:B-1----:R1:W2:Y:S02]  /*2e60*/  SYNCS.PHASECHK.TRANS64.TRYWAIT P0, [R0+URZ], R3 ;  /* 0x00000003000075a7 */ /* 0x0022a400080011ff */
[----:B--2---:R-:W-:Y:S05]  /*2e70*/  @!P0 NANOSLEEP.SYNCS 0x989680 ;  /* 0x009896800000895d */ /* 0x004fea0003900000 */
[----:B------:R-:W2:Y:S02]  /*2e80*/  @!P0 SYNCS.PHASECHK.TRANS64 P0, [R0+URZ], R3 ;  /* 0x00000003000085a7 */ /* 0x000ea400080010ff */
[----:B--2---:R-:W-:Y:S05]  /*2e90*/  @P0 EXIT ;  /* 0x000000000000094d */ /* 0x004fea0003800000 */
[----:B------:R-:W-:Y:S05]  /*2ea0*/  BRA `(.L_x_48) ;  /* 0xfffffffc00ec7947 */ /* 0x000fea000383ffff */
.L_x_22:
[----:B------:R-:W-:-:S04]  /*2eb0*/  UISETP.NE.AND UP0, UPT, UR52, URZ, UPT ;  /* 0x000000ff3400728c */ /* 0x000fc8000bf05270 */
[----:B------:R-:W-:-:S09]  /*2ec0*/  UISETP.NE.OR UP0, UPT, UR21, 0x1, UP0 ;  /* 0x000000011500788c */ /* 0x000fd20008705670 */
[----:B------:R-:W-:Y:S05]  /*2ed0*/  BRA.U UP0, `(.L_x_49) ;  /* 0x0000000500487547 */ /* 0x000fea000b800000 */
[----:B------:R-:W-:Y:S01]  /*2ee0*/  ISETP.GE.U32.AND P2, PT, R0, 0x10, PT ;  /* 0x000000100000780c */ /* 0x000fe20003f46070 */
[----:B------:R-:W-:Y:S01]  /*2ef0*/  IMAD.MOV.U32 R12, RZ, RZ, 0x1 ;  /* 0x00000001ff0c7424 */ /* 0x000fe200078e00ff */
[----:B------:R-:W-:Y:S02]  /*2f00*/  CS2R R10, SRZ ;  /* 0x00000000000a7805 */ /* 0x000fe4000001ff00 */
[----:B------:R-:W-:Y:S01]  /*2f10*/  CS2R R8, SRZ ;  /* 0x0000000000087805 */ /* 0x000fe2000001ff00 */
[----:B------:R-:W-:Y:S01]  /*2f20*/  UMOV UR6, 0x400 ;  /* 0x0000040000067882 */ /* 0x000fe20000000000 */
[----:B------:R-:W-:Y:S01]  /*2f30*/  UMOV UR5, URZ ;  /* 0x000000ff00057c82 */ /* 0x000fe20008000000 */
[----:B------:R-:W-:-:S12]  /*2f40*/  ULEA UR6, UR52, UR6, 0x18 ;  /* 0x0000000634067291 */ /* 0x000fd8000f8ec0ff */
.L_x_53:
[----:B------:R-:W-:Y:S02]  /*2f50*/  LEA R2, R8, UR6, 0x3 ;  /* 0x0000000608027c11 */ /* 0x000fe4000f8e18ff */
[----:B------:R-:W-:-:S03]  /*2f60*/  SHF.L.U32 R5, R9, 0x1f, RZ ;  /* 0x0000001f09057819 */ /* 0x000fc600000006ff */
[----:B------:R-:W-:Y:S01]  /*2f70*/  VIADD R4, R2, 0xc0 ;  /* 0x000000c002047836 */ /* 0x000fe20000000000 */
[----:B------:R-:W1:Y:S02]  /*2f80*/  SYNCS.PHASECHK.TRANS64.TRYWAIT P0, [R2+URZ+0xb0], R5 ;  /* 0x0000b005020075a7 */ /* 0x000e6400080011ff */
[----:B-1----:R-:W-:Y:S05]  /*2f90*/  @!P0 BRA `(.L_x_50) ;  /* 0x00000090004c8947 */ /* 0x002fea0003800000 */
.L_x_155:
[----:B------:R-:W-:Y:S01]  /*2fa0*/  ULEA UR4, UR5, UR6, 0x3 ;  /* 0x0000000605047291 */ /* 0x000fe2000f8e18ff */
[----:B------:R-:W-:Y:S02]  /*2fb0*/  PRMT R4, RZ, 0x654, R4 ;  /* 0x00000654ff047816 */ /* 0x000fe40000000004 */
[----:B-1----:R-:W-:Y:S01]  /*2fc0*/  SHF.L.U32 R5, R12, 0x1f, RZ ;  /* 0x0000001f0c057819 */ /* 0x002fe200000006ff */
[----:B------:R-:W-:Y:S01]  /*2fd0*/  UIADD3 UR7, UPT, UPT, UR4, 0x70, URZ ;  /* 0x0000007004077890 */ /* 0x000fe2000fffe0ff */
[----:B------:R1:W-:Y:S05]  /*2fe0*/  SYNCS.ARRIVE.TRANS64.RED.A1T0 RZ, [R4+URZ], RZ ;  /* 0x000000ff04ff79a7 */ /* 0x0003ea00081004ff */
[----:B------:R-:W-:Y:S01]  /*2ff0*/  IMAD.U32 R7, RZ, RZ, UR7 ;  /* 0x00000007ff077e24 */ /* 0x000fe2000f8e00ff */
[----:B------:R-:W2:Y:S04]  /*3000*/  SYNCS.PHASECHK.TRANS64.TRYWAIT P0, [UR4+0x80], R5 ;  /* 0x00008005ff0075a7 */ /* 0x000ea80008001104 */
[----:B------:R-:W-:Y:S01]  /*3010*/  PRMT R6, R0, 0x654, R7 ;  /* 0x0000065400067816 */ /* 0x000fe20000000007 */
[----:B-1----:R-:W-:Y:S01]  /*3020*/  @!P2 IMAD.MOV.U32 R4, RZ, RZ, 0x10 ;  /* 0x00000010ff04a424 */ /* 0x002fe200078e00ff */
[----:B--2---:R-:W-:Y:S06]  /*3030*/  @!P0 BRA `(.L_x_51) ;  /* 0x0000009000388947 */ /* 0x004fec0003800000 */
.L_x_157:
[----:B------:R-:W-:Y:S01]  /*3040*/  ULEA UR8, UR5, UR6, 0x4 ;  /* 0x0000000605087291 */ /* 0x000fe2000f8e20ff */
[----:B------:R-:W-:Y:S01]  /*3050*/  SEL R3, R6, R3, !P2 ;  /* 0x0000000306037207 */ /* 0x000fe20005000000 */
[----:B------:R-:W-:Y:S01]  /*3060*/  UIADD3 UR9, UPT, UPT, UR4, 0x70, URZ ;  /* 0x0000007004097890 */ /* 0x000fe2000fffe0ff */
[----:B-1----:R-:W-:Y:S01]  /*3070*/  LEA R2, R11, UR6, 0x3 ;  /* 0x000000060b027c11 */ /* 0x002fe2000f8e18ff */
[----:B------:R-:W-:Y:S01]  /*3080*/  UIADD3 UR8, UPT, UPT, UR8, 0xe0, URZ ;  /* 0x000000e008087890 */ /* 0x000fe2000fffe0ff */
[----:B------:R-:W-:Y:S01]  /*3090*/  SHF.L.U32 R5, R10, 0x1f, RZ ;  /* 0x0000001f0a057819 */ /* 0x000fe200000006ff */
[----:B------:R1:W-:Y:S01]  /*30a0*/  @!P2 SYNCS.ARRIVE.TRANS64.RED RZ, [R3+URZ], R4 ;  /* 0x0000000403ffa9a7 */ /* 0x0003e200080004ff */
[----:B------:R-:W-:Y:S01]  /*30b0*/  UIADD3 UR4, UPT, UPT, UR5, 0x1, URZ ;  /* 0x0000000105047890 */ /* 0x000fe2000fffe0ff */
[----:B------:R-:W-:-:S03]  /*30c0*/  VIADD R8, R8, 0x1 ;  /* 0x0000000108087836 */ /* 0x000fc60000000000 */
[----:B------:R-:W-:Y:S02]  /*30d0*/  UISETP.NE.AND UP0, UPT, UR4, 0x2, UPT ;  /* 0x000000020400788c */ /* 0x000fe4000bf05270 */
[----:B------:R-:W-:Y:S06]  /*30e0*/  UGETNEXTWORKID.BROADCAST [UR8], [UR9] ;  /* 0x00000000080073ca */ /* 0x000fec0008000100 */
[----:B------:R-:W-:Y:S01]  /*30f0*/  USEL UR7, URZ, 0x1, UP0 ;  /* 0x00000001ff077887 */ /* 0x000fe20008000000 */
[----:B------:R-:W-:Y:S01]  /*3100*/  ISETP.NE.AND P0, PT, R8, 0x2, PT ;  /* 0x000000020800780c */ /* 0x000fe20003f05270 */
[----:B------:R-:W-:Y:S01]  /*3110*/  USEL UR5, UR4, URZ, UP0 ;  /* 0x000000ff04057287 */ /* 0x000fe20008000000 */
[----:B------:R-:W2:Y:S03]  /*3120*/  SYNCS.PHASECHK.TRANS64.TRYWAIT P1, [R2+URZ+0x70], R5 ;  /* 0x00007005020075a7 */ /* 0x000ea600080211ff */
[----:B------:R-:W-:Y:S01]  /*3130*/  LOP3.LUT R12, R12, UR7, RZ, 0x3c, !PT ;  /* 0x000000070c0c7c12 */ /* 0x000fe2000f8e3cff */
[----:B-12---:R-:W-:Y:S07]  /*3140*/  @!P1 BRA `(.L_x_52) ;  /* 0x00000090000c9947 */ /* 0x006fee0003800000 */
.L_x_158:
[C---:B------:R-:W-:Y:S01]  /*3150*/  LEA R4, R11.reuse, UR6, 0x4 ;  /* 0x000000060b047c11 */ /* 0x040fe2000f8e20ff */
[----:B-1----:R-:W-:Y:S01]  /*3160*/  VIADD R2, R2, 0x80 ;  /* 0x0000008002027836 */ /* 0x002fe20000000000 */
[----:B------:R-:W-:Y:S01]  /*3170*/  SEL R8, R8, RZ, P0 ;  /* 0x000000ff08087207 */ /* 0x000fe20000000000 */
[----:B------:R-:W-:-:S03]  /*3180*/  VIADD R11, R11, 0x1 ;  /* 0x000000010b0b7836 */ /* 0x000fc60000000000 */
[----:B------:R-:W1:Y:S01]  /*3190*/  LDS.128 R4, [R4+0xe0] ;  /* 0x0000e00004047984 */ /* 0x000e620000000c00 */
[----:B------:R-:W-:Y:S02]  /*31a0*/  PRMT R2, RZ, 0x654, R2 ;  /* 0x00000654ff027816 */ /* 0x000fe40000000002 */
[C---:B------:R-:W-:Y:S01]  /*31b0*/  ISETP.NE.AND P1, PT, R11.reuse, 0x2, PT ;  /* 0x000000020b00780c */ /* 0x040fe20003f25270 */
[----:B------:R-:W-:Y:S01]  /*31c0*/  @!PT LDS RZ, [RZ] ;  /* 0x00000000fffff984 */ /* 0x000fe20000000800 */
[----:B------:R-:W-:Y:S01]  /*31d0*/  @!PT LDS RZ, [RZ] ;  /* 0x00000000fffff984 */ /* 0x000fe20000000800 */
[----:B------:R-:W-:Y:S01]  /*31e0*/  @!PT LDS RZ, [RZ] ;  /* 0x00000000fffff984 */ /* 0x000fe20000000800 */
[----:B------:R-:W-:Y:S01]  /*31f0*/  @!PT LDS RZ, [RZ] ;  /* 0x00000000fffff984 */ /* 0x000fe20000000800 */
[----:B------:R2:W-:Y:S06]  /*3200*/  MEMBAR.ALL.CTA ;  /* 0x0000000000007992 */ /* 0x0005ec0000008000 */
[----:B--2---:R-:W2:Y:S01]  /*3210*/  FENCE.VIEW.ASYNC.S ;  /* 0x00000000000073c6 */ /* 0x004ea20000000000 */
[----:B------:R-:W-:Y:S01]  /*3220*/  SEL R11, R11, RZ, P1 ;  /* 0x000000ff0b0b7207 */ /* 0x000fe20000800000 */
[----:B--2---:R2:W-:Y:S01]  /*3230*/  SYNCS.ARRIVE.TRANS64.RED.A1T0 RZ, [R2+URZ], RZ ;  /* 0x000000ff02ff79a7 */ /* 0x0045e200081004ff */
[----:B-1----:R-:W-:-:S02]  /*3240*/  LOP3.LUT P3, RZ, R6, 0x1, RZ, 0xc0, !PT ;  /* 0x0000000106ff7812 */ /* 0x002fc4000786c0ff */
[----:B------:R-:W-:-:S04]  /*3250*/  SEL R5, RZ, 0x1, P1 ;  /* 0x00000001ff057807 */ /* 0x000fc80000800000 */
[----:B------:R-:W-:Y:S02]  /*3260*/  LOP3.LUT R10, R10, R5, RZ, 0x3c, !PT ;  /* 0x000000050a0a7212 */ /* 0x000fe400078e3cff */
[----:B--2---:R-:W-:-:S04]  /*3270*/  SEL R2, RZ, 0x1, P0 ;  /* 0x00000001ff027807 */ /* 0x004fc80000000000 */
[----:B------:R-:W-:Y:S01]  /*3280*/  LOP3.LUT R9, R9, R2, RZ, 0x3c, !PT ;  /* 0x0000000209097212 */ /* 0x000fe200078e3cff */
[----:B------:R-:W-:Y:S06]  /*3290*/  @P3 BRA `(.L_x_53) ;  /* 0xfffffffc002c3947 */ /* 0x000fec000383ffff */
[----:B------:R-:W-:Y:S01]  /*32a0*/  ULEA UR4, UR5, UR6, 0x3 ;  /* 0x0000000605047291 */ /* 0x000fe2000f8e18ff */
[----:B------:R-:W-:-:S08]  /*32b0*/  SHF.L.U32 R3, R12, 0x1f, RZ ;  /* 0x0000001f0c037819 */ /* 0x000fd000000006ff */
[----:B------:R-:W1:Y:S02]  /*32c0*/  SYNCS.PHASECHK.TRANS64 P0, [UR4+0x80], R3 ;  /* 0x00008003ff0075a7 */ /* 0x000e640008001004 */
[----:B-1----:R-:W-:Y:S05]  /*32d0*/  @P0 BRA `(.L_x_54) ;  /* 0x0000000000080947 */ /* 0x002fea0003800000 */
[----:B------:R-:W1:Y:S02]  /*32e0*/  SYNCS.PHASECHK.TRANS64.TRYWAIT P0, [UR4+0x80], R3 ;  /* 0x00008003ff0075a7 */ /* 0x000e640008001104 */
[----:B-1----:R-:W-:Y:S05]  /*32f0*/  @!P0 BRA `(.L_x_55) ;  /* 0x0000008c00b48947 */ /* 0x002fea0003800000 */
.L_x_54:
[----:B------:R-:W-:-:S04]  /*3300*/  UIADD3 UR7, UPT, UPT, UR5, 0x1, URZ ;  /* 0x0000000105077890 */ /* 0x000fc8000fffe0ff */
[----:B------:R-:W-:-:S04]  /*3310*/  UISETP.NE.AND UP0, UPT, UR7, 0x2, UPT ;  /* 0x000000020700788c */ /* 0x000fc8000bf05270 */
[----:B------:R-:W-:Y:S02]  /*3320*/  USEL UR8, URZ, 0x1, UP0 ;  /* 0x00000001ff087887 */ /* 0x000fe40008000000 */
[----:B------:R-:W-:-:S04]  /*3330*/  USEL UR7, UR7, URZ, UP0 ;  /* 0x000000ff07077287 */ /* 0x000fc80008000000 */
[----:B------:R-:W-:Y:S01]  /*3340*/  ULEA UR7, UR7, UR6, 0x3 ;  /* 0x0000000607077291 */ /* 0x000fe2000f8e18ff */
[----:B-1----:R-:W-:-:S04]  /*3350*/  LOP3.LUT R3, R12, UR8, RZ, 0x3c, !PT ;  /* 0x000000080c037c12 */ /* 0x002fc8000f8e3cff */
[----:B------:R-:W-:-:S04]  /*3360*/  SHF.L.U32 R0, R3, 0x1f, RZ ;  /* 0x0000001f03007819 */ /* 0x000fc800000006ff */
[----:B------:R-:W1:Y:S02]  /*3370*/  SYNCS.PHASECHK.TRANS64 P0, [UR7+0x80], R0 ;  /* 0x00008000ff0075a7 */ /* 0x000e640008001007 */
[----:B-1----:R-:W-:Y:S05]  /*3380*/  @P0 EXIT ;  /* 0x000000000000094d */ /* 0x002fea0003800000 */
[----:B------:R-:W-:Y:S02]  /*3390*/  SHF.L.U32 R3, R3, 0x1f, RZ ;  /* 0x0000001f03037819 */ /* 0x000fe400000006ff */
[----:B------:R-:W-:-:S07]  /*33a0*/  MOV R0, UR7 ;  /* 0x0000000700007c02 */ /* 0x000fce0008000f00 */
.L_x_56:
[----:B-1----:R1:W2:Y:S02]  /*33b0*/  SYNCS.PHASECHK.TRANS64.TRYWAIT P0, [R0+URZ+0x80], R3 ;  /* 0x00008003000075a7 */ /* 0x0022a400080011ff */
[----:B--2---:R-:W-:Y:S05]  /*33c0*/  @!P0 NANOSLEEP.SYNCS 0x989680 ;  /* 0x009896800000895d */ /* 0x004fea0003900000 */
[----:B------:R-:W2:Y:S02]  /*33d0*/  @!P0 SYNCS.PHASECHK.TRANS64 P0, [R0+URZ+0x80], R3 ;  /* 0x00008003000085a7 */ /* 0x000ea400080010ff */
[----:B--2---:R-:W-:Y:S05]  /*33e0*/  @P0 EXIT ;  /* 0x000000000000094d */ /* 0x004fea0003800000 */
[----:B------:R-:W-:Y:S05]  /*33f0*/  BRA `(.L_x_56) ;  /* 0xfffffffc00ec7947 */ /* 0x000fea000383ffff */
.L_x_49:
[----:B------:R-:W-:Y:S05]  /*3400*/  BRA.U UP4, `(.L_x_57) ;  /* 0x0000001504007547 */ /* 0x000fea000b800000 */
[----:B------:R-:W-:Y:S01]  /*3410*/  UMOV UR4, 0x40 ;  /* 0x0000004000047882 */ /* 0x000fe20000000000 */
[----:B------:R-:W-:Y:S01]  /*3420*/  NOP ;  /* 0x0000000000007918 */ /* 0x000fe20000000000 */
[----:B------:R-:W-:Y:S01]  /*3430*/  ULEA UR5, UR52, UR4, 0x18 ;  /* 0x0000000434057291 */ /* 0x000fe2000f8ec0ff */
[----:B------:R-:W-:Y:S02]  /*3440*/  UMOV UR6, 0x400 ;  /* 0x0000040000067882 */ /* 0x000fe40000000000 */
[----:B------:R-:W-:-:S06]  /*3450*/  ULEA UR6, UR52, UR6, 0x18 ;  /* 0x0000000634067291 */ /* 0x000fcc000f8ec0ff */
[----:B------:R-:W1:Y:S02]  /*3460*/  LDS.U8 R0, [UR5+0x1c] ;  /* 0x00001c05ff007984 */ /* 0x000e640008000000 */
[----:B-1----:R-:W-:-:S13]  /*3470*/  ISETP.NE.AND P0, PT, R0, RZ, PT ;  /* 0x000000ff0000720c */ /* 0x002fda0003f05270 */
[----:B------:R-:W-:Y:S05]  /*3480*/  @P0 BRA `(.L_x_58) ;  /* 0x0000000400080947 */ /* 0x000fea0003800000 */
[----:B------:R-:W-:Y:S02]  /*3490*/  UISETP.NE.U32.AND UP1, UPT, UR69, 0x1, UPT ;  /* 0x000000014500788c */ /* 0x000fe4000bf25070 */
[----:B------:R-:W-:-:S07]  /*34a0*/  UIADD3 UR7, UPT, UPT, UR5, 0x8, URZ ;  /* 0x0000000805077890 */ /* 0x000fce000fffe0ff */
[----:B------:R-:W-:Y:S05]  /*34b0*/  BRA.U !UP1, `(.L_x_59) ;  /* 0x00000001099c7547 */ /* 0x000fea000b800000 */
[----:B------:R-:W-:Y:S01]  /*34c0*/  ELECT P0, URZ, PT ;  /* 0x0000000000ff782f */ /* 0x000fe20003800000 */
[----:B------:R-:W-:-:S12]  /*34d0*/  BSSY B0, `(.L_x_59) ;  /* 0x0000025000007945 */ /* 0x000fd80003800000 */
[----:B------:R-:W-:Y:S05]  /*34e0*/  @!P0 BRA `(.L_x_60) ;  /* 0x00000000008c8947 */ /* 0x000fea0003800000 */
[----:B------:R-:W-:-:S05]  /*34f0*/  UMOV UR4, 0x10 ;  /* 0x0000001000047882 */ /* 0x000fca0000000000 */
[----:B------:R-:W-:Y:S04]  /*3500*/  DEPBAR.LE SB1, 0x36 ;  /* 0x00009d800000791a */ /* 0x000fe80000000000 */
[----:B------:R-:W1:Y:S02]  /*3510*/  UTCATOMSWS.2CTA.FIND_AND_SET.ALIGN UP0, UR4, UR4 ;  /* 0x00000004000475e3 */ /* 0x000e640008200800 */
[----:B-1----:R-:W-:Y:S01]  /*3520*/  MOV R11, UR4 ;  /* 0x00000004000b7c02 */ /* 0x002fe20008000f00 */
[----:B------:R-:W-:Y:S06]  /*3530*/  BRA.U UP0, `(.L_x_61) ;  /* 0x0000000100187547 */ /* 0x000fec000b800000 */
.L_x_62:
[----:B------:R-:W-:Y:S05]  /*3540*/  NANOSLEEP 0x64 ;  /* 0x000000640000795d */ /* 0x000fea0003800000 */
[----:B------:R-:W-:-:S05]  /*3550*/  UMOV UR4, 0x10 ;  /* 0x0000001000047882 */ /* 0x000fca0000000000 */
[----:B------:R-:W-:Y:S04]  /*3560*/  DEPBAR.LE SB1, 0x36 ;  /* 0x00009d800000791a */ /* 0x000fe80000000000 */
[----:B------:R-:W1:Y:S02]  /*3570*/  UTCATOMSWS.2CTA.FIND_AND_SET.ALIGN UP0, UR4, UR4 ;  /* 0x00000004000475e3 */ /* 0x000e640008200800 */
[----:B-1----:R-:W-:Y:S01]  /*3580*/  MOV R11, UR4 ;  /* 0x00000004000b7c02 */ /* 0x002fe20008000f00 */
[----:B------:R-:W-:Y:S05]  /*3590*/  BRA.U !UP0, `(.L_x_62) ;  /* 0xfffffffd08e87547 */ /* 0x000fea000b83ffff */
.L_x_61:
[----:B------:R-:W1:Y:S01]  /*35a0*/  LDS R7, [UR5+0x10] ;  /* 0x00001005ff077984 */ /* 0x000e620008000800 */
[----:B------:R-:W-:Y:S01]  /*35b0*/  IMAD.U32 R5, RZ, RZ, UR6 ;  /* 0x00000006ff057e24 */ /* 0x000fe2000f8e00ff */
[----:B------:R-:W-:-:S03]  /*35c0*/  MOV R4, UR68 ;  /* 0x0000004400047c02 */ /* 0x000fc60008000f00 */
[----:B------:R-:W-:Y:S01]  /*35d0*/  VIADD R5, R5, 0x100 ;  /* 0x0000010005057836 */ /* 0x000fe20000000000 */
[----:B-1----:R-:W-:-:S04]  /*35e0*/  SHF.L.U32 R7, R7, 0x1f, RZ ;  /* 0x0000001f07077819 */ /* 0x002fc800000006ff */
[----:B------:R-:W1:Y:S02]  /*35f0*/  SYNCS.PHASECHK.TRANS64.TRYWAIT P0, [UR5+0x8], R7 ;  /* 0x00000807ff0075a7 */ /* 0x000e640008001105 */
[----:B-1----:R-:W-:Y:S05]  /*3600*/  @P0 BRA `(.L_x_63) ;  /* 0x0000000000080947 */ /* 0x002fea0003800000 */
[----:B------:R-:W1:Y:S02]  /*3610*/  SYNCS.PHASECHK.TRANS64.TRYWAIT P0, [UR5+0x8], R7 ;  /* 0x00000807ff0075a7 */ /* 0x000e640008001105 */
[----:B-1----:R-:W-:Y:S05]  /*3620*/  @!P0 BRA `(.L_x_64) ;  /* 0x0000008c00008947 */ /* 0x002fea0003800000 */
.L_x_63:
[----:B-1----:R-:W-:Y:S01]  /*3630*/  HFMA2 R0, -RZ, RZ, 0, 5.9604644775390625e-08 ;  /* 0x00000001ff007431 */ /* 0x002fe200000001ff */
[----:B------:R-:W-:Y:S01]  /*3640*/  UPRMT UR4, UR68, 0x654, UR7 ;  /* 0x0000065444047896 */ /* 0x000fe20008000007 */
[----:B------:R-:W-:Y:S01]  /*3650*/  IMAD.MOV.U32 R8, RZ, RZ, 0xffff ;  /* 0x0000ffffff087424 */ /* 0x000fe200078e00ff */
[----:B------:R-:W-:Y:S01]  /*3660*/  PRMT R4, R4, 0x654, R5 ;  /* 0x0000065404047816 */ /* 0x000fe20000000005 */
[----:B------:R-:W-:Y:S02]  /*3670*/  IMAD.MOV.U32 R6, RZ, RZ, 0x4 ;  /* 0x00000004ff067424 */ /* 0x000fe400078e00ff */
[----:B------:R-:W-:Y:S01]  /*3680*/  IMAD.SHL.U32 R9, R11, 0x20, RZ ;  /* 0x000000200b097824 */ /* 0x000fe200078e00ff */
[----:B------:R-:W-:Y:S02]  /*3690*/  MOV R5, UR4 ;  /* 0x0000000400057c02 */ /* 0x000fe40008000f00 */
[-C--:B------:R-:W-:Y:S01]  /*36a0*/  SHF.L.U32 R8, R8, R11.reuse, RZ ;  /* 0x0000000b08087219 */ /* 0x080fe200000006ff */
[----:B------:R1:W-:Y:S01]  /*36b0*/  SYNCS.ARRIVE.TRANS64.RED RZ, [UR4], R6 ;  /* 0x00000006ffff79a7 */ /* 0x0003e20008000404 */
[----:B------:R-:W-:Y:S01]  /*36c0*/  SHF.L.U32 R7, R0, R11, RZ ;  /* 0x0000000b00077219 */ /* 0x000fe200000006ff */
[----:B------:R1:W-:Y:S04]  /*36d0*/  STS [UR6+0x100], R9 ;  /* 0x00010009ff007988 */ /* 0x0003e80008000806 */
[----:B------:R1:W-:Y:S04]  /*36e0*/  STAS [R4.64], R11 ;  /* 0x0000000b04007dbd */ /* 0x0003e8000c0008ff */
[----:B------:R1:W-:Y:S04]  /*36f0*/  ATOMS.OR RZ, [UR5+0x14], R8 ;  /* 0x00001408ffff798c */ /* 0x0003e8000b000005 */
[----:B------:R1:W-:Y:S04]  /*3700*/  ATOMS.OR RZ, [UR5+0x18], R7 ;  /* 0x00001807ffff798c */ /* 0x0003e8000b000005 */
[----:B------:R1:W-:Y:S02]  /*3710*/  ATOMS.XOR RZ, [UR5+0x10], R0 ;  /* 0x00001000ffff798c */ /* 0x0003e4000b800005 */
.L_x_60:
[----:B------:R-:W-:Y:S05]  /*3720*/  BSYNC B0 ;  /* 0x0000000000007941 */ /* 0x000fea0003800000 */
.L_x_59:
[----:B------:R-:W-:Y:S05]  /*3730*/  BRA.U UP1, `(.L_x_65) ;  /* 0x00000001016c7547 */ /* 0x000fea000b800000 */
[----:B------:R-:W-:-:S03]  /*3740*/  UMOV UR4, 0xffffffff ;  /* 0xffffffff00047882 */ /* 0x000fc60000000000 */
[----:B------:R-:W-:Y:S05]  /*3750*/  BRA.DIV UR4, `(.L_x_66) ;  /* 0x0000008a04cc7947 */ /* 0x000fea000b800000 */
[----:B------:R-:W-:-:S13]  /*3760*/  ELECT P6, URZ, PT ;  /* 0x0000000000ff782f */ /* 0x000fda00038c0000 */
.L_x_162:
[----:B------:R-:W-:Y:S05]  /*3770*/  @!P6 BRA `(.L_x_65) ;  /* 0x00000000005ce947 */ /* 0x000fea0003800000 */
[----:B-1----:R-:W1:Y:S02]  /*3780*/  LDS R5, [UR5+0x10] ;  /* 0x00001005ff057984 */ /* 0x002e640008000800 */
[----:B-1----:R-:W-:-:S04]  /*3790*/  SHF.L.U32 R5, R5, 0x1f, RZ ;  /* 0x0000001f05057819 */ /* 0x002fc800000006ff */
[----:B------:R-:W1:Y:S02]  /*37a0*/  SYNCS.PHASECHK.TRANS64.TRYWAIT P0, [UR5+0x8], R5 ;  /* 0x00000805ff0075a7 */ /* 0x000e640008001105 */
[----:B-1----:R-:W-:Y:S05]  /*37b0*/  @P0 BRA `(.L_x_67) ;  /* 0x0000000000080947 */ /* 0x002fea0003800000 */
[----:B------:R-:W1:Y:S02]  /*37c0*/  SYNCS.PHASECHK.TRANS64.TRYWAIT P0, [UR5+0x8], R5 ;  /* 0x00000805ff0075a7 */ /* 0x000e640008001105 */
[----:B-1----:R-:W-:Y:S05]  /*37d0*/  @!P0 BRA `(.L_x_68) ;  /* 0x0000008800cc8947 */ /* 0x002fea0003800000 */
.L_x_67:
[----:B------:R-:W2:Y:S01]  /*37e0*/  LDS R7, [UR6+0x100] ;  /* 0x00010006ff077984 */ /* 0x000ea20008000800 */
[----:B-1----:R-:W-:Y:S02]  /*37f0*/  HFMA2 R0, -RZ, RZ, 0, 5.9604644775390625e-08 ;  /* 0x00000001ff007431 */ /* 0x002fe400000001ff */
[----:B------:R-:W-:Y:S01]  /*3800*/  IMAD.MOV.U32 R4, RZ, RZ, 0xffff ;  /* 0x0000ffffff047424 */ /* 0x000fe200078e00ff */
[----:B------:R-:W-:Y:S01]  /*3810*/  UPRMT UR4, UR68, 0x654, UR7 ;  /* 0x0000065444047896 */ /* 0x000fe20008000007 */
[----:B--2---:R-:W-:-:S03]  /*3820*/  IMAD.SHL.U32 R5, R7, 0x20, RZ ;  /* 0x0000002007057824 */ /* 0x004fc600078e00ff */
[-C--:B------:R-:W-:Y:S02]  /*3830*/  SHF.L.U32 R4, R4, R7.reuse, RZ ;  /* 0x0000000704047219 */ /* 0x080fe400000006ff */
[----:B------:R-:W-:Y:S01]  /*3840*/  SHF.L.U32 R7, R0, R7, RZ ;  /* 0x0000000700077219 */ /* 0x000fe200000006ff */
[----:B------:R2:W-:Y:S04]  /*3850*/  STS [UR6+0x100], R5 ;  /* 0x00010005ff007988 */ /* 0x0005e80008000806 */
[----:B------:R2:W-:Y:S04]  /*3860*/  ATOMS.OR RZ, [UR5+0x14], R4 ;  /* 0x00001404ffff798c */ /* 0x0005e8000b000005 */
[----:B------:R2:W-:Y:S01]  /*3870*/  ATOMS.OR RZ, [UR5+0x18], R7 ;  /* 0x00001807ffff798c */ /* 0x0005e2000b000005 */
[----:B------:R-:W-:Y:S03]  /*3880*/  SYNCS.ARRIVE.TRANS64.RED.A1T0 RZ, [UR4], RZ ;  /* 0x000000ffffff79a7 */ /* 0x000fe60008100404 */
[----:B------:R2:W-:Y:S01]  /*3890*/  ATOMS.XOR RZ, [UR5+0x10], R0 ;  /* 0x00001000ffff798c */ /* 0x0005e2000b800005 */
[----:B------:R-:W-:Y:S05]  /*38a0*/  BRA `(.L_x_65) ;  /* 0x0000000000107947 */ /* 0x000fea0003800000 */
.L_x_58:
[----:B------:R-:W-:Y:S02]  /*38b0*/  MOV R0, 0xffffffff ;  /* 0xffffffff00007802 */ /* 0x000fe40000000f00 */
[----:B------:R-:W-:-:S03]  /*38c0*/  MOV R4, 0x38f0 ;  /* 0x000038f000047802 */ /* 0x000fc60000000f00 */
[----:B------:R1:W-:Y:S04]  /*38d0*/  STS [UR6+0x100], R0 ;  /* 0x00010000ff007988 */ /* 0x0003e80008000806 */
[----:B-1---5:R-:W-:Y:S05]  /*38e0*/  CALL.REL.NOINC `($__internal_1_$__cuda_sm10x_tcgen05_guardrail_trap_phase_invalid_during_alloc) ;  /* 0x0000009000707944 */ /* 0x022fea0003c00000 */
.L_x_65:
[----:B------:R-:W-:Y:S05]  /*38f0*/  WARPSYNC.ALL ;  /* 0x0000000000007948 */ /* 0x000fea0003800000 */
[----:B------:R-:W3:Y:S01]  /*3900*/  S2UR UR4, SR_CgaCtaId ;  /* 0x00000000000479c3 */ /* 0x000ee20000008800 */
[----:B------:R-:W-:Y:S01]  /*3910*/  UMOV UR41, 0x400 ;  /* 0x0000040000297882 */ /* 0x000fe20000000000 */
[----:B------:R-:W-:-:S06]  /*3920*/  NOP ;  /* 0x0000000000007918 */ /* 0x000fcc0000000000 */
[----:B------:R-:W-:Y:S06]  /*3930*/  BAR.ARV 0x6, 0xa0 ;  /* 0x0182800000007b1d */ /* 0x000fec0000002000 */
[----:B------:R-:W4:Y:S01]  /*3940*/  LDCU UR6, c[0x0][0x38c] ;  /* 0x00007180ff0677ac */ /* 0x000f220008000800 */
[----:B------:R-:W-:Y:S01]  /*3950*/  LOP3.LUT R3, R3, 0xffff, RZ, 0xc0, !PT ;  /* 0x0000ffff03037812 */ /* 0x000fe200078ec0ff */
[----:B-1----:R-:W-:Y:S01]  /*3960*/  IMAD.MOV.U32 R9, RZ, RZ, 0x1 ;  /* 0x00000001ff097424 */ /* 0x002fe200078e00ff */
[----:B------:R-:W-:Y:S01]  /*3970*/  LOP3.LUT R2, R2, 0xffff, RZ, 0xc0, !PT ;  /* 0x0000ffff02027812 */ /* 0x000fe200078ec0ff */
[----:B------:R-:W-:Y:S01]  /*3980*/  IMAD.MOV.U32 R8, RZ, RZ, RZ ;  /* 0x000000ffff087224 */ /* 0x000fe200078e00ff */
[----:B------:R-:W-:Y:S01]  /*3990*/  R2UR UR43, R3 ;  /* 0x00000000032b72ca */ /* 0x000fe200000e0000 */
[----:B------:R-:W-:Y:S01]  /*39a0*/  UMOV UR47, URZ ;  /* 0x000000ff002f7c82 */ /* 0x000fe20008000000 */
[----:B------:R-:W-:-:S02]  /*39b0*/  R2UR UR65, R2 ;  /* 0x00000000024172ca */ /* 0x000fc400000e0000 */
[----:B------:R-:W-:Y:S01]  /*39c0*/  CS2R R2, SRZ ;  /* 0x0000000000027805 */ /* 0x000fe2000001ff00 */
[----:B------:R-:W-:Y:S01]  /*39d0*/  UMOV UR38, URZ ;  /* 0x000000ff00267c82 */ /* 0x000fe20008000000 */
[----:B---3--:R-:W-:Y:S01]  /*39e0*/  ULEA UR41, UR4, UR41, 0x18 ;  /* 0x0000002904297291 */ /* 0x008fe2000f8ec0ff */
[----:B------:R-:W-:Y:S01]  /*39f0*/  UMOV UR37, URZ ;  /* 0x000000ff00257c82 */ /* 0x000fe20008000000 */
[----:B------:R-:W-:Y:S02]  /*3a00*/  UISETP.NE.AND UP3, UPT, UR69, URZ, UPT ;  /* 0x000000ff4500728c */ /* 0x000fe4000bf65270 */
[----:B------:R-:W-:Y:S02]  /*3a10*/  UIADD3 UR5, UPT, UPT, UR41, 0x10800, URZ ;  /* 0x0001080029057890 */ /* 0x000fe4000fffe0ff */
[----:B------:R-:W-:-:S03]  /*3a20*/  UIADD3 UR4, UPT, UPT, UR41, 0x20800, URZ ;  /* 0x0002080029047890 */ /* 0x000fc6000fffe0ff */
[----:B--2---:R-:W1:Y:S01]  /*3a30*/  LDS R0, [UR41+0x100] ;  /* 0x00010029ff007984 */ /* 0x004e620008000800 */
[----:B----4-:R-:W-:Y:S02]  /*3a40*/  UIADD3 UR6, UPT, UPT, UR6, 0x7f, URZ ;  /* 0x0000007f06067890 */ /* 0x010fe4000fffe0ff */
[----:B------:R-:W-:Y:S02]  /*3a50*/  USHF.R.U32.HI UR5, URZ, 0x4, UR5 ;  /* 0x00000004ff057899 */ /* 0x000fe40008011605 */
[----:B------:R-:W-:Y:S02]  /*3a60*/  USHF.R.S32.HI UR64, URZ, 0x1f, UR6 ;  /* 0x0000001fff407899 */ /* 0x000fe40008011406 */
[----:B------:R-:W-:Y:S02]  /*3a70*/  USHF.R.U32.HI UR4, URZ, 0x4, UR4 ;  /* 0x00000004ff047899 */ /* 0x000fe40008011604 */
[----:B------:R-:W-:Y:S02]  /*3a80*/  ULEA.HI UR64, UR64, UR6, URZ, 0x7 ;  /* 0x0000000640407291 */ /* 0x000fe4000f8f38ff */
[----:B------:R-:W-:-:S02]  /*3a90*/  ULOP3.LUT UR5, UR5, 0x3fff, URZ, 0xc0, !UPT ;  /* 0x00003fff05057892 */ /* 0x000fc4000f8ec0ff */
[----:B------:R-:W-:Y:S02]  /*3aa0*/  USHF.R.S32.HI UR64, URZ, 0x7, UR64 ;  /* 0x00000007ff407899 */ /* 0x000fe40008011440 */
[----:B------:R-:W-:Y:S02]  /*3ab0*/  ULOP3.LUT UR45, UR4, 0x3fff, URZ, 0xc0, !UPT ;  /* 0x00003fff042d7892 */ /* 0x000fe4000f8ec0ff */
[----:B------:R-:W-:Y:S01]  /*3ac0*/  UISETP.LT.AND UP0, UPT, UR64, 0x1, UPT ;  /* 0x000000014000788c */ /* 0x000fe2000bf01270 */
[----:B------:R-:W-:Y:S01]  /*3ad0*/  UMOV UR62, 0x0 ;  /* 0x00000000003e7882 */ /* 0x000fe20000000000 */
        /* <DEDUP_REMOVED lines=9> */
[----:B------:R-:W-:-:S02]  /*3b70*/  ULOP3.LUT UR44, UR5, 0x10000, URZ, 0xfc, !UPT ;  /* 0x00010000052c7892 */ /* 0x000fc4000f8efcff */
[----:B------:R-:W-:Y:S02]  /*3b80*/  ULOP3.LUT UR45, UR45, 0x10000, URZ, 0xfc, !UPT ;  /* 0x000100002d2d7892 */ /* 0x000fe4000f8efcff */
[----:B------:R-:W-:Y:S01]  /*3b90*/  USEL UR66, UR64, 0x1, !UP0 ;  /* 0x0000000140427887 */ /* 0x000fe2000c000000 */
[----:B------:R-:W-:Y:S01]  /*3ba0*/  UMOV UR52, 0x0 ;  /* 0x0000000000347882 */ /* 0x000fe20000000000 */
[----:B------:R-:W-:Y:S01]  /*3bb0*/  UMOV UR53, 0x10400010 ;  /* 0x1040001000357882 */ /* 0x000fe20000000000 */
[----:B------:R-:W-:Y:S01]  /*3bc0*/  UMOV UR50, 0x0 ;  /* 0x0000000000327882 */ /* 0x000fe20000000000 */
[----:B------:R-:W-:Y:S01]  /*3bd0*/  UMOV UR51, 0x10400010 ;  /* 0x1040001000337882 */ /* 0x000fe20000000000 */
[----:B------:R-:W-:Y:S01]  /*3be0*/  UMOV UR48, 0x0 ;  /* 0x0000000000307882 */ /* 0x000fe20000000000 */
[----:B-1----:R-:W-:Y:S01]  /*3bf0*/  R2UR UR67, R0 ;  /* 0x00000000004372ca */ /* 0x002fe200000e0000 */
[----:B------:R-:W-:-:S14]  /*3c00*/  UMOV UR49, 0x10400010 ;  /* 0x1040001000317882 */ /* 0x000fdc0000000000 */
.L_x_76:
[C---:B------:R-:W-:Y:S02]  /*3c10*/  LEA R0, R8.reuse, UR41, 0x3 ;  /* 0x0000002908007c11 */ /* 0x040fe4000f8e18ff */
[----:B------:R-:W-:Y:S02]  /*3c20*/  SHF.L.U32 R5, R3, 0x1f, RZ ;  /* 0x0000001f03057819 */ /* 0x000fe400000006ff */
[----:B------:R-:W-:Y:S02]  /*3c30*/  LEA R4, R8, UR41, 0x4 ;  /* 0x0000002908047c11 */ /* 0x000fe4000f8e20ff */
[----:B------:R-:W1:Y:S02]  /*3c40*/  SYNCS.PHASECHK.TRANS64.TRYWAIT P0, [R0+URZ+0x70], R5 ;  /* 0x00007005000075a7 */ /* 0x000e6400080011ff */
[----:B-1-3--:R-:W-:Y:S05]  /*3c50*/  @!P0 BRA `(.L_x_69) ;  /* 0x0000008400c48947 */ /* 0x00afea0003800000 */
.L_x_163:
[----:B-1----:R-:W1:Y:S01]  /*3c60*/  LDS.128 R4, [R4+0xe0] ;  /* 0x0000e00004047984 */ /* 0x002e620000000c00 */
[----:B------:R-:W-:Y:S02]  /*3c70*/  VIADD R0, R0, 0x80 ;  /* 0x0000008000007836 */ /* 0x000fe40000000000 */
[----:B------:R-:W-:Y:S01]  /*3c80*/  VIADD R8, R8, 0x1 ;  /* 0x0000000108087836 */ /* 0x000fe20000000000 */
[----:B------:R-:W-:Y:S01]  /*3c90*/  @!PT LDS RZ, [RZ] ;  /* 0x00000000fffff984 */ /* 0x000fe20000000800 */
[----:B------:R-:W-:Y:S01]  /*3ca0*/  @!PT LDS RZ, [RZ] ;  /* 0x00000000fffff984 */ /* 0x000fe20000000800 */
[----:B------:R-:W-:Y:S01]  /*3cb0*/  @!PT LDS RZ, [RZ] ;  /* 0x00000000fffff984 */ /* 0x000fe20000000800 */
[----:B------:R-:W-:Y:S01]  /*3cc0*/  @!PT LDS RZ, [RZ] ;  /* 0x00000000fffff984 */ /* 0x000fe20000000800 */
[----:B------:R2:W-:Y:S06]  /*3cd0*/  MEMBAR.ALL.CTA ;  /* 0x0000000000007992 */ /* 0x0005ec0000008000 */
[----:B--2---:R-:W2:Y:S01]  /*3ce0*/  FENCE.VIEW.ASYNC.S ;  /* 0x00000000000073c6 */ /* 0x004ea20000000000 */
[----:B------:R-:W-:-:S04]  /*3cf0*/  PRMT R0, RZ, 0x654, R0 ;  /* 0x00000654ff007816 */ /* 0x000fc80000000000 */
[----:B--2---:R2:W-:Y:S01]  /*3d00*/  SYNCS.ARRIVE.TRANS64.RED.A1T0 RZ, [R0+URZ], RZ ;  /* 0x000000ff00ff79a7 */ /* 0x0045e200081004ff */
[----:B-1----:R-:W-:Y:S01]  /*3d10*/  LOP3.LUT P1, RZ, R6, 0x1, RZ, 0xc0, !PT ;  /* 0x0000000106ff7812 */ /* 0x002fe2000782c0ff */
[----:B--2---:R-:W-:-:S12]  /*3d20*/  BRA.U UP3, `(.L_x_70) ;  /* 0x0000000503587547 */ /* 0x004fd8000b800000 */
[----:B------:R-:W1:Y:S01]  /*3d30*/  LDCU UR4, c[0x0][0x38c] ;  /* 0x00007180ff0477ac */ /* 0x000e620008000800 */
[----:B------:R-:W-:Y:S02]  /*3d40*/  PLOP3.LUT P2, PT, PT, PT, PT, 0x80, 0x8 ;  /* 0x000000000008781c */ /* 0x000fe40003f4f070 */
[----:B------:R-:W-:Y:S01]  /*3d50*/  SHF.L.U32 R5, R9, 0x1f, RZ ;  /* 0x0000001f09057819 */ /* 0x000fe200000006ff */
[----:B------:R-:W-:Y:S02]  /*3d60*/  ULEA UR46, UR47, UR41, 0x3 ;  /* 0x000000292f2e7291 */ /* 0x000fe4000f8e18ff */
[----:B------:R-:W-:Y:S02]  /*3d70*/  ULEA UR36, UR47, UR67, 0x8 ;  /* 0x000000432f247291 */ /* 0x000fe4000f8e40ff */
[----:B-1----:R-:W-:-:S06]  /*3d80*/  UISETP.GE.AND UP0, UPT, UR4, 0x1, UPT ;  /* 0x000000010400788c */ /* 0x002fcc000bf06270 */
[----:B------:R-:W-:-:S05]  /*3d90*/  PLOP3.LUT P0, PT, PT, PT, UP0, 0x80, 0x8 ;  /* 0x000000000008781c */ /* 0x000fca0003f0f008 */
[----:B------:R-:W-:-:S08]  /*3da0*/  @UP0 ULEA UR4, UR38, UR41, 0x3 ;  /* 0x0000002926040291 */ /* 0x000fd0000f8e18ff */
[----:B------:R-:W-:-:S04]  /*3db0*/  @P0 SHF.L.U32 R0, R2, 0x1f, RZ ;  /* 0x0000001f02000819 */ /* 0x000fc800000006ff */
[----:B------:R1:W2:Y:S01]  /*3dc0*/  @P0 SYNCS.PHASECHK.TRANS64.TRYWAIT P2, [UR4], R0 ;  /* 0x00000000ff0005a7 */ /* 0x0002a20008041104 */
[----:B------:R-:W3:Y:S02]  /*3dd0*/  SYNCS.PHASECHK.TRANS64.TRYWAIT P0, [UR46+0xa0], R5 ;  /* 0x0000a005ff0075a7 */ /* 0x000ee4000800112e */
[----:B-123--:R-:W-:Y:S05]  /*3de0*/  @!P0 BRA `(.L_x_71) ;  /* 0x0000008400748947 */ /* 0x00efea0003800000 */
.L_x_165:
[----:B------:R-:W-:Y:S01]  /*3df0*/  UMOV UR42, UR37 ;  /* 0x00000025002a7c82 */ /* 0x000fe20008000000 */
[----:B------:R-:W-:Y:S05]  /*3e00*/  BRA.U !UP0, `(.L_x_72) ;  /* 0x0000000508107547 */ /* 0x000fea000b800000 */
[----:B------:R-:W-:Y:S02]  /*3e10*/  UIADD3 UR42, UPT, UPT, UR66, UR37, URZ ;  /* 0x00000025422a7290 */ /* 0x000fe4000fffe0ff */
[----:B------:R-:W-:Y:S01]  /*3e20*/  UPLOP3.LUT UP2, UPT, UPT, UPT, UPT, 0x40, 0x4 ;  /* 0x000000000004789c */ /* 0x000fe20003f4e870 */
[----:B------:R-:W-:Y:S01]  /*3e30*/  UMOV UR39, UR64 ;  /* 0x0000004000277c82 */ /* 0x000fe20008000000 */
[----:B------:R-:W-:-:S09]  /*3e40*/  UMOV UR5, UR38 ;  /* 0x0000002600057c82 */ /* 0x000fd20008000000 */
.L_x_75:
[----:B------:R-:W-:Y:S01]  /*3e50*/  ULEA UR7, UR5, UR41, 0x3 ;  /* 0x0000002905077291 */ /* 0x000fe2000f8e18ff */
[----:B--23--:R-:W-:Y:S11]  /*3e60*/  @P2 BRA `(.L_x_73) ;  /* 0x00000000000c2947 */ /* 0x00cff60003800000 */
[----:B-1----:R-:W-:Y:S04]  /*3e70*/  SHF.L.U32 R5, R2, 0x1f, RZ ;  /* 0x0000001f02057819 */ /* 0x002fe800000006ff */
[----:B------:R-:W1:Y:S02]  /*3e80*/  SYNCS.PHASECHK.TRANS64.TRYWAIT P0, [UR7], R5 ;  /* 0x00000005ff0075a7 */ /* 0x000e640008001107 */
[----:B-1----:R-:W-:Y:S05]  /*3e90*/  @!P0 BRA `(.L_x_74) ;  /* 0x0000008400608947 */ /* 0x002fea0003800000 */
.L_x_73:
[----:B------:R-:W-:Y:S01]  /*3ea0*/  UISETP.NE.AND UP0, UPT, UR39, 0x1, UPT ;  /* 0x000000012700788c */ /* 0x000fe2000bf05270 */
[----:B------:R-:W-:Y:S01]  /*3eb0*/  PLOP3.LUT P2, PT, PT, PT, PT, 0x80, 0x8 ;  /* 0x000000000008781c */ /* 0x000fe20003f4f070 */
[----:B------:R-:W-:Y:S02]  /*3ec0*/  UIADD3 UR4, UPT, UPT, UR5, 0x1, URZ ;  /* 0x0000000105047890 */ /* 0x000fe4000fffe0ff */
[----:B------:R-:W-:Y:S02]  /*3ed0*/  UIADD3 UR40, UPT, UPT, UR7, 0x10, URZ ;  /* 0x0000001007287890 */ /* 0x000fe4000fffe0ff */
[----:B------:R-:W-:Y:S01]  /*3ee0*/  UISETP.NE.AND UP1, UPT, UR4, 0x2, UPT ;  /* 0x000000020400788c */ /* 0x000fe2000bf25270 */
[----:B------:R-:W-:Y:S01]  /*3ef0*/  PLOP3.LUT P0, PT, PT, PT, UP0, 0x80, 0x8 ;  /* 0x000000000008781c */ /* 0x000fe20003f0f008 */
[----:B------:R-:W-:Y:S02]  /*3f00*/  UIADD3 UR37, UPT, UPT, UR37, 0x1, URZ ;  /* 0x0000000125257890 */ /* 0x000fe4000fffe0ff */
[----:B------:R-:W-:Y:S02]  /*3f10*/  USEL UR6, URZ, 0x1, UP1 ;  /* 0x00000001ff067887 */ /* 0x000fe40008800000 */
[----:B------:R-:W-:Y:S02]  /*3f20*/  USEL UR38, UR4, URZ, UP1 ;  /* 0x000000ff04267287 */ /* 0x000fe40008800000 */
[----:B------:R-:W-:Y:S02]  /*3f30*/  UIADD3 UR39, UPT, UPT, UR39, -0x1, URZ ;  /* 0xffffffff27277890 */ /* 0x000fe4000fffe0ff */
[----:B------:R-:W-:Y:S01]  /*3f40*/  @UP0 ULEA UR4, UR38, UR41, 0x3 ;  /* 0x0000002926040291 */ /* 0x000fe2000f8e18ff */
[----:B------:R-:W-:Y:S01]  /*3f50*/  LOP3.LUT R2, R2, UR6, RZ, 0x3c, !PT ;  /* 0x0000000602027c12 */ /* 0x000fe2000f8e3cff */
[----:B------:R-:W-:Y:S02]  /*3f60*/  ULEA UR6, UR5, UR45, 0xb ;  /* 0x0000002d05067291 */ /* 0x000fe4000f8e58ff */
[----:B------:R-:W-:Y:S01]  /*3f70*/  UISETP.NE.AND UP0, UPT, UR37, UR42, UPT ;  /* 0x0000002a2500728c */ /* 0x000fe2000bf05270 */
[----:B-1----:R-:W-:Y:S01]  /*3f80*/  @P0 SHF.L.U32 R0, R2, 0x1f, RZ ;  /* 0x0000001f02000819 */ /* 0x002fe200000006ff */
[----:B------:R-:W-:Y:S02]  /*3f90*/  UIADD3 UR34, UPT, UPT, UR6, 0x2, URZ ;  /* 0x0000000206227890 */ /* 0x000fe4000fffe0ff */
[----:B------:R-:W-:Y:S01]  /*3fa0*/  UIADD3 UR30, UPT, UPT, UR6, 0x4, URZ ;  /* 0x00000004061e7890 */ /* 0x000fe2000fffe0ff */
[----:B------:R2:W3:Y:S01]  /*3fb0*/  @P0 SYNCS.PHASECHK.TRANS64.TRYWAIT P2, [UR4], R0 ;  /* 0x00000000ff0005a7 */ /* 0x0004e20008041104 */
[----:B------:R-:W-:Y:S02]  /*3fc0*/  ULEA UR4, UR5, UR44, 0xb ;  /* 0x0000002c05047291 */ /* 0x000fe4000f8e58ff */
[----:B------:R-:W-:Y:S02]  /*3fd0*/  UIADD3 UR26, UPT, UPT, UR6, 0x6, URZ ;  /* 0x00000006061a7890 */ /* 0x000fe4000fffe0ff */
        /* <DEDUP_REMOVED lines=10> */
[----:B------:R-:W-:Y:S01]  /*4080*/  UIADD3 UR8, UPT, UPT, UR4, 0x406, URZ ;  /* 0x0000040604087890 */ /* 0x000fe2000fffe0ff */
[----:B------:R-:W-:Y:S01]  /*4090*/  UMOV UR7, 0x40004040 ;  /* 0x4000404000077882 */ /* 0x000fe20000000000 */
[----:B------:R-:W-:Y:S01]  /*40a0*/  UMOV UR5, 0x40004040 ;  /* 0x4000404000057882 */ /* 0x000fe20000000000 */
[----:B------:R-:W-:Y:S01]  /*40b0*/  UMOV UR35, 0x40004040 ;  /* 0x4000404000237882 */ /* 0x000fe20000000000 */
[----:B------:R1:W-:Y:S01]  /*40c0*/  UTCHMMA.2CTA gdesc[UR4], gdesc[UR6], tmem[UR36], tmem[UR62], idesc[UR63], UP2 ;  /* 0x00ff3e06040075ea */ /* 0x0003e20009200024 */
[----:B------:R-:W-:Y:S01]  /*40d0*/  UPLOP3.LUT UP2, UPT, UPT, UPT, UPT, 0x80, 0x8 ;  /* 0x000000000008789c */ /* 0x000fe20003f4f070 */
[----:B------:R-:W-:Y:S01]  /*40e0*/  UMOV UR33, 0x40004040 ;  /* 0x4000404000217882 */ /* 0x000fe20000000000 */
[----:B------:R-:W-:Y:S01]  /*40f0*/  UMOV UR31, 0x40004040 ;  /* 0x40004040001f7882 */ /* 0x000fe20000000000 */
[----:B------:R2:W-:Y:S01]  /*4100*/  UTCHMMA.2CTA gdesc[UR32], gdesc[UR34], tmem[UR36], tmem[UR60], idesc[UR61], UPT ;  /* 0x00ff3c22200075ea */ /* 0x0005e2000ba00024 */
        /* <DEDUP_REMOVED lines=14> */
[----:B------:R-:W-:Y:S01]  /*41f0*/  UMOV UR9, 0x40004040 ;  /* 0x4000404000097882 */ /* 0x000fe20000000000 */
[----:B------:R2:W-:Y:S01]  /*4200*/  UTCHMMA.2CTA gdesc[UR12], gdesc[UR14], tmem[UR36], tmem[UR50], idesc[UR51], UPT ;  /* 0x00ff320e0c0075ea */ /* 0x0005e2000ba00024 */
[----:B------:R2:W-:Y:S01]  /*4210*/  UTCHMMA.2CTA gdesc[UR8], gdesc[UR10], tmem[UR36], tmem[UR48], idesc[UR49], UPT ;  /* 0x00ff300a080075ea */ /* 0x0005e2000ba00024 */
[----:B------:R2:W-:Y:S01]  /*4220*/  UTCBAR.2CTA.MULTICAST [UR40], URZ, UR43 ;  /* 0x000000ff280073e9 */ /* 0x0005e2000820082b */
[----:B-1----:R-:W-:Y:S01]  /*4230*/  UMOV UR5, UR38 ;  /* 0x0000002600057c82 */ /* 0x002fe20008000000 */
[----:B------:R-:W-:Y:S05]  /*4240*/  BRA.U UP0, `(.L_x_75) ;  /* 0xfffffffd00007547 */ /* 0x000fea000b83ffff */
.L_x_72:
[----:B------:R-:W-:Y:S01]  /*4250*/  UIADD3 UR4, UPT, UPT, UR46, 0x90, URZ ;  /* 0x000000902e047890 */ /* 0x000fe2000fffe0ff */
[----:B------:R-:W-:-:S08]  /*4260*/  UMOV UR37, UR42 ;  /* 0x0000002a00257c82 */ /* 0x000fd00008000000 */
[----:B------:R4:W-:Y:S01]  /*4270*/  UTCBAR.2CTA.MULTICAST [UR4], URZ, UR65 ;  /* 0x000000ff040073e9 */ /* 0x0009e20008200841 */
[----:B------:R-:W-:Y:S02]  /*4280*/  NOP ;  /* 0x0000000000007918 */ /* 0x000fe40000000000 */
.L_x_70:
[----:B----4-:R-:W-:Y:S01]  /*4290*/  UIADD3 UR4, UPT, UPT, UR47, 0x1, URZ ;  /* 0x000000012f047890 */ /* 0x010fe2000fffe0ff */
[----:B------:R-:W-:-:S03]  /*42a0*/  ISETP.NE.AND P0, PT, R8, 0x2, PT ;  /* 0x000000020800780c */ /* 0x000fc60003f05270 */
[----:B------:R-:W-:Y:S01]  /*42b0*/  UISETP.NE.AND UP0, UPT, UR4, 0x2, UPT ;  /* 0x000000020400788c */ /* 0x000fe2000bf05270 */
[----:B-12---:R-:W-:Y:S02]  /*42c0*/  SEL R0, RZ, 0x1, P0 ;  /* 0x00000001ff007807 */ /* 0x006fe40000000000 */
[----:B------:R-:W-:Y:S01]  /*42d0*/  SEL R8, R8, RZ, P0 ;  /* 0x000000ff08087207 */ /* 0x000fe20000000000 */
[----:B------:R-:W-:Y:S01]  /*42e0*/  USEL UR5, URZ, 0x1, UP0 ;  /* 0x00000001ff057887 */ /* 0x000fe20008000000 */
[----:B------:R-:W-:Y:S01]  /*42f0*/  LOP3.LUT R3, R3, R0, RZ, 0x3c, !PT ;  /* 0x0000000003037212 */ /* 0x000fe200078e3cff */
[----:B------:R-:W-:-:S04]  /*4300*/  USEL UR47, UR4, URZ, UP0 ;  /* 0x000000ff042f7287 */ /* 0x000fc80008000000 */
[----:B------:R-:W-:Y:S01]  /*4310*/  LOP3.LUT R9, R9, UR5, RZ, 0x3c, !PT ;  /* 0x0000000509097c12 */ /* 0x000fe2000f8e3cff */
[----:B------:R-:W-:Y:S07]  /*4320*/  @P1 BRA `(.L_x_76) ;  /* 0xfffffff800381947 */ /* 0x000fee000383ffff */
[----:B------:R-:W1:Y:S01]  /*4330*/  S2UR UR8, SR_CgaCtaId ;  /* 0x00000000000879c3 */ /* 0x000e620000008800 */
[----:B------:R-:W-:Y:S01]  /*4340*/  ELECT P0, URZ, PT ;  /* 0x0000000000ff782f */ /* 0x000fe20003800000 */
[----:B------:R-:W-:Y:S01]  /*4350*/  HFMA2 R0, -RZ, RZ, 0, 5.9604644775390625e-08 ;  /* 0x00000001ff007431 */ /* 0x000fe200000001ff */
[----:B------:R-:W-:-:S05]  /*4360*/  UMOV UR4, 0x40 ;  /* 0x0000004000047882 */ /* 0x000fca0000000000 */
[----:B------:R-:W-:Y:S01]  /*4370*/  UVIRTCOUNT.DEALLOC.SMPOOL 0x80 ;  /* 0x000000800000784c */ /* 0x000fe20000000000 */
[----:B------:R-:W-:Y:S02]  /*4380*/  UISETP.NE.AND UP0, UPT, UR69, URZ, UPT ;  /* 0x000000ff4500728c */ /* 0x000fe4000bf05270 */
[----:B-1----:R-:W-:-:S09]  /*4390*/  ULEA UR8, UR8, UR4, 0x18 ;  /* 0x0000000408087291 */ /* 0x002fd2000f8ec0ff */
[----:B------:R1:W-:Y:S01]  /*43a0*/  @P0 STS.U8 [UR8+0x1c], R0 ;  /* 0x00001c00ff000988 */ /* 0x0003e20008000008 */
[----:B------:R-:W-:Y:S05]  /*43b0*/  BRA.U UP0, `(.L_x_77) ;  /* 0x0000000100587547 */ /* 0x000fea000b800000 */
[----:B------:R-:W-:Y:S01]  /*43c0*/  UIADD3 UR5, UPT, UPT, UR41, 0xa0, URZ ;  /* 0x000000a029057890 */ /* 0x000fe2000fffe0ff */
[----:B------:R-:W-:-:S03]  /*43d0*/  SHF.L.U32 R3, R9, 0x1f, RZ ;  /* 0x0000001f09037819 */ /* 0x000fc600000006ff */
[----:B------:R-:W-:-:S09]  /*43e0*/  ULEA UR4, UR47, UR5, 0x3 ;  /* 0x000000052f047291 */ /* 0x000fd2000f8e18ff */
[----:B------:R-:W2:Y:S02]  /*43f0*/  SYNCS.PHASECHK.TRANS64.TRYWAIT P0, [UR4], R3 ;  /* 0x00000003ff0075a7 */ /* 0x000ea40008001104 */
[----:B--2---:R-:W-:Y:S05]  /*4400*/  @!P0 BRA `(.L_x_78) ;  /* 0x00000080001c8947 */ /* 0x004fea0003800000 */
.L_x_168:
[----:B------:R-:W-:-:S04]  /*4410*/  UIADD3 UR4, UPT, UPT, UR47, 0x1, URZ ;  /* 0x000000012f047890 */ /* 0x000fc8000fffe0ff */
[----:B------:R-:W-:-:S04]  /*4420*/  UISETP.NE.AND UP1, UPT, UR4, 0x2, UPT ;  /* 0x000000020400788c */ /* 0x000fc8000bf25270 */
[----:B------:R-:W-:Y:S02]  /*4430*/  USEL UR6, URZ, 0x1, UP1 ;  /* 0x00000001ff067887 */ /* 0x000fe40008800000 */
[----:B------:R-:W-:-:S04]  /*4440*/  USEL UR4, UR4, URZ, UP1 ;  /* 0x000000ff04047287 */ /* 0x000fc80008800000 */
[----:B------:R-:W-:Y:S01]  /*4450*/  ULEA UR4, UR4, UR5, 0x3 ;  /* 0x0000000504047291 */ /* 0x000fe2000f8e18ff */
[----:B-1----:R-:W-:-:S04]  /*4460*/  LOP3.LUT R3, R9, UR6, RZ, 0x3c, !PT ;  /* 0x0000000609037c12 */ /* 0x002fc8000f8e3cff */
[----:B------:R-:W-:Y:S01]  /*4470*/  SHF.L.U32 R3, R3, 0x1f, RZ ;  /* 0x0000001f03037819 */ /* 0x000fe200000006ff */
[----:B------:R-:W-:-:S04]  /*4480*/  IMAD.U32 R0, RZ, RZ, UR4 ;  /* 0x00000004ff007e24 */ /* 0x000fc8000f8e00ff */
[----:B------:R1:W2:Y:S03]  /*4490*/  SYNCS.PHASECHK.TRANS64.TRYWAIT P0, [R0+URZ], R3 ;  /* 0x00000003000075a7 */ /* 0x0002a600080011ff */
[----:B--2---:R-:W-:Y:S05]  /*44a0*/  @!P0 NANOSLEEP.SYNCS 0x989680 ;  /* 0x009896800000895d */ /* 0x004fea0003900000 */
[----:B------:R-:W2:Y:S02]  /*44b0*/  @!P0 SYNCS.PHASECHK.TRANS64 P0, [R0+URZ], R3 ;  /* 0x00000003000085a7 */ /* 0x000ea400080010ff */
[----:B--2---:R-:W-:Y:S05]  /*44c0*/  @P0 BRA `(.L_x_79) ;  /* 0x0000000000200947 */ /* 0x004fea0003800000 */
.L_x_80:
[----:B--2---:R2:W4:Y:S02]  /*44d0*/  SYNCS.PHASECHK.TRANS64.TRYWAIT P0, [R0+URZ], R3 ;  /* 0x00000003000075a7 */ /* 0x00452400080011ff */
[----:B----4-:R-:W-:Y:S05]  /*44e0*/  @!P0 NANOSLEEP.SYNCS 0x989680 ;  /* 0x009896800000895d */ /* 0x010fea0003900000 */
[----:B------:R-:W4:Y:S02]  /*44f0*/  @!P0 SYNCS.PHASECHK.TRANS64 P0, [R0+URZ], R3 ;  /* 0x00000003000085a7 */ /* 0x000f2400080010ff */
[----:B----4-:R-:W-:Y:S05]  /*4500*/  @!P0 BRA `(.L_x_80) ;  /* 0xfffffffc00f08947 */ /* 0x010fea000383ffff */
[----:B------:R-:W-:Y:S05]  /*4510*/  BRA `(.L_x_79) ;  /* 0x00000000000c7947 */ /* 0x000fea0003800000 */
.L_x_77:
[----:B------:R-:W-:-:S04]  /*4520*/  UIADD3 UR4, UPT, UPT, UR41, 0xd0, URZ ;  /* 0x000000d029047890 */ /* 0x000fc8000fffe0ff */
[----:B------:R-:W-:-:S09]  /*4530*/  UPRMT UR4, UR68, 0x654, UR4 ;  /* 0x0000065444047896 */ /* 0x000fd20008000004 */
[----:B------:R-:W-:Y:S03]  /*4540*/  SYNCS.ARRIVE.TRANS64.RED.A1T0 RZ, [UR4], RZ ;  /* 0x000000ffffff79a7 */ /* 0x000fe60008100404 */
.L_x_79:
[----:B-12---:R-:W-:Y:S01]  /*4550*/  SHF.L.U32 R3, RZ, 0x1f, RZ ;  /* 0x0000001fff037819 */ /* 0x006fe200000006ff */
[----:B------:R-:W-:Y:S01]  /*4560*/  UIADD3 UR4, UPT, UPT, UR41, 0xd0, URZ ;  /* 0x000000d029047890 */ /* 0x000fe2000fffe0ff */
[----:B------:R-:W-:Y:S02]  /*4570*/  PLOP3.LUT P0, PT, PT, PT, UP0, 0x80, 0x8 ;  /* 0x000000000008781c */ /* 0x000fe40003f0f008 */
[----:B------:R-:W1:Y:S02]  /*4580*/  SYNCS.PHASECHK.TRANS64.TRYWAIT P1, [UR41+0xd0], R3 ;  /* 0x0000d003ff0075a7 */ /* 0x000e640008021129 */
[----:B-1----:R-:W-:Y:S09]  /*4590*/  @!P1 BRA `(.L_x_81) ;  /* 0x0000007c00d09947 */ /* 0x002ff20003800000 */
.L_x_170:
[----:B------:R-:W-:Y:S01]  /*45a0*/  @!UP0 UPRMT UR4, UR68, 0x654, UR4 ;  /* 0x0000065444048896 */ /* 0x000fe20008000004 */
[----:B------:R-:W-:Y:S01]  /*45b0*/  UMOV UR5, 0xffff ;  /* 0x0000ffff00057882 */ /* 0x000fe20000000000 */
[----:B------:R-:W-:-:S07]  /*45c0*/  UMOV UR6, 0x1 ;  /* 0x0000000100067882 */ /* 0x000fce0000000000 */
[----:B------:R-:W-:Y:S01]  /*45d0*/  @!P0 SYNCS.ARRIVE.TRANS64.RED.A1T0 RZ, [UR4], RZ ;  /* 0x000000ffffff89a7 */ /* 0x000fe20008100404 */
[----:B------:R-:W-:Y:S01]  /*45e0*/  NOP ;  /* 0x0000000000007918 */ /* 0x000fe20000000000 */
[----:B-1----:R-:W1:Y:S01]  /*45f0*/  LDS R0, [UR8+0x14] ;  /* 0x00001408ff007984 */ /* 0x002e620008000800 */
[----:B------:R-:W-:-:S04]  /*4600*/  ULOP3.LUT UR4, UR67, 0xffff, URZ, 0xc0, !UPT ;  /* 0x0000ffff43047892 */ /* 0x000fc8000f8ec0ff */
[----:B------:R-:W-:-:S04]  /*4610*/  USHF.R.U32.HI UR4, URZ, 0x5, UR4 ;  /* 0x00000005ff047899 */ /* 0x000fc80008011604 */
[----:B------:R-:W-:Y:S02]  /*4620*/  USHF.L.U32 UR5, UR5, UR4, URZ ;  /* 0x0000000405057299 */ /* 0x000fe400080006ff */
[----:B------:R-:W-:-:S04]  /*4630*/  USHF.L.U32 UR4, UR6, UR4, URZ ;  /* 0x0000000406047299 */ /* 0x000fc800080006ff */
[----:B-1----:R-:W-:-:S04]  /*4640*/  LOP3.LUT R0, R0, UR5, RZ, 0xc0, !PT ;  /* 0x0000000500007c12 */ /* 0x002fc8000f8ec0ff */
[----:B------:R-:W-:-:S13]  /*4650*/  ISETP.NE.AND P0, PT, R0, UR5, PT ;  /* 0x0000000500007c0c */ /* 0x000fda000bf05270 */
[----:B------:R-:W-:Y:S05]  /*4660*/  @P0 BRA `(.L_x_82) ;  /* 0x0000000000580947 */ /* 0x000fea0003800000 */
[----:B------:R-:W1:Y:S02]  /*4670*/  LDS R0, [UR8+0x18] ;  /* 0x00001808ff007984 */ /* 0x000e640008000800 */
[----:B-1----:R-:W-:-:S04]  /*4680*/  LOP3.LUT R0, R0, UR4, RZ, 0xc0, !PT ;  /* 0x0000000400007c12 */ /* 0x002fc8000f8ec0ff */
[----:B------:R-:W-:-:S13]  /*4690*/  ISETP.NE.AND P0, PT, R0, UR4, PT ;  /* 0x0000000400007c0c */ /* 0x000fda000bf05270 */
[----:B------:R-:W-:Y:S05]  /*46a0*/  @P0 BRA `(.L_x_83) ;  /* 0x00000000003c0947 */ /* 0x000fea0003800000 */
[----:B------:R-:W1:Y:S01]  /*46b0*/  S2R R2, SR_LANEID ;  /* 0x0000000000027919 */ /* 0x000e620000000000 */
[----:B------:R-:W-:Y:S01]  /*46c0*/  ULOP3.LUT UR5, URZ, UR5, URZ, 0x33, !UPT ;  /* 0x00000005ff057292 */ /* 0x000fe2000f8e33ff */
[----:B------:R-:W-:Y:S01]  /*46d0*/  LOP3.LUT R4, RZ, UR4, RZ, 0x33, !PT ;  /* 0x00000004ff047c12 */ /* 0x000fe2000f8e33ff */
[----:B------:R-:W-:Y:S02]  /*46e0*/  VOTEU.ANY UR4, UPT, PT ;  /* 0x0000000000047886 */ /* 0x000fe400038e0100 */
[----:B------:R-:W-:Y:S01]  /*46f0*/  UFLO.U32 UR4, UR4 ;  /* 0x00000004000472bd */ /* 0x000fe200080e0000 */
[----:B------:R-:W2:Y:S01]  /*4700*/  REDUX UR6, R4 ;  /* 0x00000000040673c4 */ /* 0x000ea20000000000 */
[----:B------:R-:W-:-:S06]  /*4710*/  IMAD.U32 R0, RZ, RZ, UR5 ;  /* 0x00000005ff007e24 */ /* 0x000fcc000f8e00ff */
[----:B------:R4:W-:Y:S01]  /*4720*/  UTCATOMSWS.AND URZ, UR5 ;  /* 0x0000000500ff79e3 */ /* 0x0009e20008000000 */
[----:B------:R-:W3:Y:S01]  /*4730*/  REDUX UR7, R0 ;  /* 0x00000000000773c4 */ /* 0x000ee20000000000 */
[----:B-1----:R-:W-:Y:S01]  /*4740*/  ISETP.EQ.U32.AND P0, PT, R2, UR4, PT ;  /* 0x0000000402007c0c */ /* 0x002fe2000bf02070 */
[----:B--2---:R-:W-:Y:S01]  /*4750*/  IMAD.U32 R2, RZ, RZ, UR6 ;  /* 0x00000006ff027e24 */ /* 0x004fe2000f8e00ff */
[----:B---3--:R-:W-:-:S11]  /*4760*/  MOV R3, UR7 ;  /* 0x0000000700037c02 */ /* 0x008fd60008000f00 */
[----:B------:R4:W-:Y:S04]  /*4770*/  @P0 ATOMS.AND RZ, [UR8+0x14], R3 ;  /* 0x00001403ffff098c */ /* 0x0009e8000a800008 */
[----:B------:R4:W-:Y:S01]  /*4780*/  @P0 ATOMS.AND RZ, [UR8+0x18], R2 ;  /* 0x00001802ffff098c */ /* 0x0009e2000a800008 */
[----:B------:R-:W-:Y:S05]  /*4790*/  BRA `(.L_x_84) ;  /* 0x0000000000147947 */ /* 0x000fea0003800000 */
.L_x_83:
[----:B------:R-:W-:Y:S02]  /*47a0*/  MOV R2, 0x47c0 ;  /* 0x000047c000027802 */ /* 0x000fe40000000f00 */
[----:B---3-5:R-:W-:Y:S05]  /*47b0*/  CALL.REL.NOINC `($__internal_0_$__cuda_sm10x_tcgen05_guardrail_trap_col_being_dealloced_not_returned_by_alloc) ;  /* 0x0000008000b07944 */ /* 0x028fea0003c00000 */
[----:B------:R-:W-:Y:S05]  /*47c0*/  BRA `(.L_x_84) ;  /* 0x0000000000087947 */ /* 0x000fea0003800000 */
.L_x_82:
[----:B------:R-:W-:Y:S02]  /*47d0*/  MOV R2, 0x47f0 ;  /* 0x000047f000027802 */ /* 0x000fe40000000f00 */
[----:B---3-5:R-:W-:Y:S05]  /*47e0*/  CALL.REL.NOINC `($__internal_2_$__cuda_sm10x_tcgen05_guardrail_trap_unallocated_columns_being_dealloced) ;  /* 0x0000008000bc7944 */ /* 0x028fea0003c00000 */
.L_x_84:
[----:B------:R-:W-:Y:S01]  /*47f0*/  NOP ;  /* 0x0000000000007918 */ /* 0x000fe20000000000 */
[----:B----4-:R-:W-:Y:S05]  /*4800*/  EXIT ;  /* 0x000000000000794d */ /* 0x010fea0003800000 */
.L_x_57:
[----:B------:R-:W-:-:S09]  /*4810*/  UISETP.NE.OR UP0, UPT, UR21, 0x3, !UP3 ;  /* 0x000000031500788c */ /* 0x000fd2000df05670 */
[----:B------:R-:W-:Y:S05]  /*4820*/  BRA.U UP0, `(.L_x_85) ;  /* 0x0000001100547547 */ /* 0x000fea000b800000 */
[----:B------:R-:W1:Y:S01]  /*4830*/  LDCU UR31, c[0x0][0x370] ;  /* 0x00006e00ff1f77ac */ /* 0x000e620008000800 */
[----:B------:R-:W2:Y:S01]  /*4840*/  LDC.64 R16, c[0x0][0x348] ;  /* 0x0000d200ff107b82 */ /* 0x000ea20000000a00 */
[----:B------:R-:W-:Y:S02]  /*4850*/  HFMA2 R13, -RZ, RZ, 0, 0 ;  /* 0x00000000ff0d7431 */ /* 0x000fe400000001ff */
[----:B------:R-:W-:Y:S01]  /*4860*/  IMAD.MOV.U32 R15, RZ, RZ, 0x1 ;  /* 0x00000001ff0f7424 */ /* 0x000fe200078e00ff */
[----:B------:R-:W1:Y:S01]  /*4870*/  LDCU.128 UR44, c[0x0][0xb10] ;  /* 0x00016200ff2c77ac */ /* 0x000e620008000c00 */
[----:B------:R-:W-:Y:S01]  /*4880*/  IMAD.MOV.U32 R14, RZ, RZ, RZ ;  /* 0x000000ffff0e7224 */ /* 0x000fe200078e00ff */
[----:B------:R-:W-:Y:S01]  /*4890*/  MOV R7, 0x4000 ;  /* 0x0000400000077802 */ /* 0x000fe20000000f00 */
[----:B------:R-:W3:Y:S01]  /*48a0*/  LDCU UR30, c[0x0][0x374] ;  /* 0x00006e80ff1e77ac */ /* 0x000ee20008000800 */
[----:B------:R-:W4:Y:S01]  /*48b0*/  LDC.64 R2, c[0x0][0x888] ;  /* 0x00022200ff027b82 */ /* 0x000f220000000a00 */
[----:B------:R-:W3:Y:S01]  /*48c0*/  LDCU UR15, c[0x0][0xb0c] ;  /* 0x00016180ff0f77ac */ /* 0x000ee20008000800 */
[----:B------:R-:W2:Y:S06]  /*48d0*/  LDCU UR40, c[0x0][0xb20] ;  /* 0x00016400ff2877ac */ /* 0x000eac0008000800 */
[----:B------:R-:W4:Y:S01]  /*48e0*/  LDC.64 R4, c[0x0][0x890] ;  /* 0x00022400ff047b82 */ /* 0x000f220000000a00 */
[----:B------:R-:W2:Y:S01]  /*48f0*/  LDCU UR4, c[0x0][0xb30] ;  /* 0x00016600ff0477ac */ /* 0x000ea20008000800 */
[----:B------:R-:W-:Y:S01]  /*4900*/  UMOV UR21, 0x400 ;  /* 0x0000040000157882 */ /* 0x000fe20000000000 */
[----:B-1----:R-:W-:-:S02]  /*4910*/  UIMAD.WIDE.U32 UR6, UR31, UR44, URZ ;  /* 0x0000002c1f0672a5 */ /* 0x002fc4000f8e00ff */
[----:B---3--:R-:W-:Y:S02]  /*4920*/  UIMAD.WIDE.U32 UR8, UR30, UR47, URZ ;  /* 0x0000002f1e0872a5 */ /* 0x008fe4000f8e00ff */
[----:B------:R-:W-:Y:S02]  /*4930*/  ULEA UR21, UR52, UR21, 0x18 ;  /* 0x0000001534157291 */ /* 0x000fe4000f8ec0ff */
[----:B------:R-:W-:Y:S02]  /*4940*/  UPLOP3.LUT UP3, UPT, UPT, UPT, UPT, 0x40, 0x4 ;  /* 0x000000000004789c */ /* 0x000fe40003f6e870 */
[----:B------:R-:W-:Y:S01]  /*4950*/  UIADD3 UR37, UPT, UPT, UR21, 0x38, URZ ;  /* 0x0000003815257890 */ /* 0x000fe2000fffe0ff */
[----:B------:R-:W-:Y:S01]  /*4960*/  UMOV UR6, UR7 ;  /* 0x0000000700067c82 */ /* 0x000fe20008000000 */
[----:B------:R-:W-:Y:S01]  /*4970*/  UMOV UR38, UR9 ;  /* 0x0000000900267c82 */ /* 0x000fe20008000000 */
[----:B------:R-:W-:Y:S02]  /*4980*/  UISETP.GE.AND UP0, UPT, UR42, 0x1, UPT ;  /* 0x000000012a00788c */ /* 0x000fe4000bf06270 */
[----:B------:R-:W-:Y:S01]  /*4990*/  UISETP.NE.AND UP4, UPT, UR42, 0x1, UPT ;  /* 0x000000012a00788c */ /* 0x000fe2000bf85270 */
[----:B------:R-:W1:Y:S01]  /*49a0*/  LDCU.64 UR22, c[0x0][0xb28] ;  /* 0x00016500ff1677ac */ /* 0x000e620008000a00 */
[----:B------:R-:W-:-:S02]  /*49b0*/  UISETP.NE.AND UP6, UPT, UR15, 0x1, UPT ;  /* 0x000000010f00788c */ /* 0x000fc4000bfc5270 */
[----:B------:R-:W-:Y:S02]  /*49c0*/  UISETP.NE.AND UP5, UPT, UR46, 0x1, UPT ;  /* 0x000000012e00788c */ /* 0x000fe4000bfa5270 */
[----:B------:R-:W-:Y:S02]  /*49d0*/  UIADD3 UR33, UPT, UPT, UR21, 0x20, URZ ;  /* 0x0000002015217890 */ /* 0x000fe4000fffe0ff */
[----:B------:R-:W-:Y:S02]  /*49e0*/  UIADD3 UR25, UPT, UPT, UR21, 0x28, URZ ;  /* 0x0000002815197890 */ /* 0x000fe4000fffe0ff */
[----:B------:R-:W-:Y:S02]  /*49f0*/  UIADD3 UR17, UPT, UPT, UR21, 0x30, URZ ;  /* 0x0000003015117890 */ /* 0x000fe4000fffe0ff */
[----:B------:R-:W-:Y:S02]  /*4a00*/  UPRMT UR37, UR52, 0x654, UR37 ;  /* 0x0000065434257896 */ /* 0x000fe40008000025 */
[----:B------:R-:W-:-:S02]  /*4a10*/  USHF.R.U32.HI UR39, URZ, UR45, UR6 ;  /* 0x0000002dff277299 */ /* 0x000fc40008011606 */
[----:B--2---:R-:W-:Y:S02]  /*4a20*/  USHF.R.U32.HI UR38, URZ, UR40, UR38 ;  /* 0x00000028ff267299 */ /* 0x004fe40008011626 */
[----:B------:R-:W-:-:S11]  /*4a30*/  UISETP.NE.AND UP2, UPT, UR4, 0x1, UPT ;  /* 0x000000010400788c */ /* 0x000fd6000bf45270 */
.L_x_96:
[C---:B------:R-:W-:Y:S02]  /*4a40*/  LEA R12, R14.reuse, UR21, 0x3 ;  /* 0x000000150e0c7c11 */ /* 0x040fe4000f8e18ff */
[----:B------:R-:W-:Y:S02]  /*4a50*/  SHF.L.U32 R9, R13, 0x1f, RZ ;  /* 0x0000001f0d097819 */ /* 0x000fe400000006ff */
[----:B------:R-:W-:Y:S02]  /*4a60*/  LEA R10, R14, UR21, 0x4 ;  /* 0x000000150e0a7c11 */ /* 0x000fe4000f8e20ff */
[----:B--2---:R-:W2:Y:S02]  /*4a70*/  SYNCS.PHASECHK.TRANS64.TRYWAIT P0, [R12+URZ+0x70], R9 ;  /* 0x000070090c0075a7 */ /* 0x004ea400080011ff */
[----:B--2---:R-:W-:Y:S05]  /*4a80*/  @!P0 BRA `(.L_x_86) ;  /* 0x0000007800ac8947 */ /* 0x004fea0003800000 */
.L_x_171:
[----:B--2---:R-:W2:Y:S01]  /*4a90*/  LDS.128 R8, [R10+0xe0] ;  /* 0x0000e0000a087984 */ /* 0x004ea20000000c00 */
[----:B------:R-:W-:Y:S01]  /*4aa0*/  UISETP.GE.AND UP0, UPT, UR42, 0x1, UPT ;  /* 0x000000012a00788c */ /* 0x000fe2000bf06270 */
[----:B------:R-:W-:Y:S01]  /*4ab0*/  @!PT LDS RZ, [RZ] ;  /* 0x00000000fffff984 */ /* 0x000fe20000000800 */
[----:B------:R-:W-:Y:S01]  /*4ac0*/  @!PT LDS RZ, [RZ] ;  /* 0x00000000fffff984 */ /* 0x000fe20000000800 */
[----:B------:R-:W-:Y:S01]  /*4ad0*/  @!PT LDS RZ, [RZ] ;  /* 0x00000000fffff984 */ /* 0x000fe20000000800 */
[----:B------:R-:W-:Y:S01]  /*4ae0*/  @!PT LDS RZ, [RZ] ;  /* 0x00000000fffff984 */ /* 0x000fe20000000800 */
[----:B------:R3:W-:Y:S06]  /*4af0*/  MEMBAR.ALL.CTA ;  /* 0x0000000000007992 */ /* 0x0007ec0000008000 */
[----:B---3--:R-:W3:Y:S01]  /*4b00*/  FENCE.VIEW.ASYNC.S ;  /* 0x00000000000073c6 */ /* 0x008ee20000000000 */
[----:B--2---:R-:W-:Y:S11]  /*4b10*/  LOP3.LUT P0, RZ, R10, 0x1, RZ, 0xc0, !PT ;  /* 0x000000010aff7812 */ /* 0x004ff6000780c0ff */
[----:B------:R-:W-:Y:S02]  /*4b20*/  @!UPT UIADD3 URZ, UPT, UPT, URZ, URZ, URZ ;  /* 0x000000fffffff290 */ /* 0x000fe4000fffe0ff */
[----:B---3--:R-:W-:Y:S01]  /*4b30*/  VOTEU.ANY UP1, P0 ;  /* 0x0000000000ff7886 */ /* 0x008fe20000020100 */
[----:B------:R-:W-:Y:S11]  /*4b40*/  PLOP3.LUT P0, PT, PT, PT, UP1, 0x80, 0x8 ;  /* 0x000000000008781c */ /* 0x000ff60003f0f018 */
[----:B------:R-:W-:Y:S02]  /*4b50*/  @!UPT UIADD3 URZ, UPT, UPT, URZ, URZ, URZ ;  /* 0x000000fffffff290 */ /* 0x000fe4000fffe0ff */
[----:B------:R-:W-:Y:S02]  /*4b60*/  @P0 SHF.R.U32.HI R0, RZ, 0x10, R9 ;  /* 0x00000010ff000819 */ /* 0x000fe40000011609 */
[----:B------:R-:W-:Y:S02]  /*4b70*/  @P0 MOV R6, R8 ;  /* 0x0000000800060202 */ /* 0x000fe40000000f00 */
[----:B------:R-:W-:Y:S01]  /*4b80*/  @P0 R2UR UR4, R0 ;  /* 0x00000000000402ca */ /* 0x000fe200000e0000 */
[----:B------:R-:W-:Y:S01]  /*4b90*/  VIADD R0, R12, 0x80 ;  /* 0x000000800c007836 */ /* 0x000fe20000000000 */
[----:B------:R-:W-:Y:S02]  /*4ba0*/  @P0 LOP3.LUT R8, R9, 0xffff, RZ, 0xc0, !PT ;  /* 0x0000ffff09080812 */ /* 0x000fe400078ec0ff */
[----:B------:R-:W-:Y:S02]  /*4bb0*/  @P0 R2UR UR6, R6 ;  /* 0x00000000060602ca */ /* 0x000fe400000e0000 */
[----:B------:R-:W-:Y:S02]  /*4bc0*/  PRMT R0, RZ, 0x654, R0 ;  /* 0x00000654ff007816 */ /* 0x000fe40000000000 */
[----:B------:R-:W-:Y:S02]  /*4bd0*/  @P0 R2UR UR5, R8 ;  /* 0x00000000080502ca */ /* 0x000fe400000e0000 */
[----:B------:R2:W-:Y:S03]  /*4be0*/  SYNCS.ARRIVE.TRANS64.RED.A1T0 RZ, [R0+URZ], RZ ;  /* 0x000000ff00ff79a7 */ /* 0x0005e600081004ff */
[----:B------:R-:W-:Y:S04]  /*4bf0*/  @UP1 UMOV UR29, UR4 ;  /* 0x00000004001d1c82 */ /* 0x000fe80008000000 */
[----:B------:R-:W-:Y:S04]  /*4c00*/  @UP1 UMOV UR14, UR6 ;  /* 0x00000006000e1c82 */ /* 0x000fe80008000000 */
[----:B------:R-:W-:Y:S01]  /*4c10*/  @UP1 UMOV UR13, UR5 ;  /* 0x00000005000d1c82 */ /* 0x000fe20008000000 */
[----:B------:R-:W-:Y:S05]  /*4c20*/  BRA.U !UP0, `(.L_x_87) ;  /* 0x0000000108a47547 */ /* 0x000fea000b800000 */
[----:B------:R-:W-:Y:S02]  /*4c30*/  UIMAD.WIDE.U32 UR18, UR13, UR47, URZ ;  /* 0x0000002f0d1272a5 */ /* 0x000fe4000f8e00ff */
[----:B------:R-:W-:Y:S02]  /*4c40*/  UIMAD.WIDE.U32 UR26, UR14, UR44, URZ ;  /* 0x0000002c0e1a72a5 */ /* 0x000fe4000f8e00ff */
[----:B------:R-:W-:Y:S02]  /*4c50*/  USEL UR4, UR30, UR38, !UP5 ;  /* 0x000000261e047287 */ /* 0x000fe4000e800000 */
[----:B------:R-:W-:Y:S02]  /*4c60*/  USEL UR7, UR31, UR39, !UP6 ;  /* 0x000000271f077287 */ /* 0x000fe4000f000000 */
[----:B-1----:R-:W-:Y:S02]  /*4c70*/  UIMAD.WIDE.U32 UR8, UR4, UR22, URZ ;  /* 0x00000016040872a5 */ /* 0x002fe4000f8e00ff */
[----:B------:R-:W-:Y:S01]  /*4c80*/  UIMAD.WIDE.U32 UR10, UR7, UR22, URZ ;  /* 0x00000016070a72a5 */ /* 0x000fe2000f8e00ff */
[----:B------:R-:W-:Y:S02]  /*4c90*/  UMOV UR5, UR19 ;  /* 0x0000001300057c82 */ /* 0x000fe40008000000 */
[----:B------:R-:W-:Y:S03]  /*4ca0*/  USHF.R.U32.HI UR6, URZ, UR40, UR5 ;  /* 0x00000028ff067299 */ /* 0x000fe60008011605 */
[----:B------:R-:W-:Y:S01]  /*4cb0*/  UMOV UR5, UR27 ;  /* 0x0000001b00057c82 */ /* 0x000fe20008000000 */
[----:B------:R-:W-:Y:S02]  /*4cc0*/  USEL UR6, UR13, UR6, !UP5 ;  /* 0x000000060d067287 */ /* 0x000fe4000e800000 */
[----:B------:R-:W-:Y:S03]  /*4cd0*/  USHF.R.U32.HI UR12, URZ, UR45, UR5 ;  /* 0x0000002dff0c7299 */ /* 0x000fe60008011605 */
[----:B------:R-:W-:Y:S02]  /*4ce0*/  UMOV UR5, UR9 ;  /* 0x0000000900057c82 */ /* 0x000fe40008000000 */
[----:B------:R-:W-:Y:S03]  /*4cf0*/  @UP4 USHF.R.U32.HI UR4, URZ, UR23, UR5 ;  /* 0x00000017ff044299 */ /* 0x000fe60008011605 */
[----:B------:R-:W-:Y:S01]  /*4d00*/  UMOV UR5, UR11 ;  /* 0x0000000b00057c82 */ /* 0x000fe20008000000 */
[----:B------:R-:W-:Y:S02]  /*4d10*/  UIMAD UR4, UR42, UR4, URZ ;  /* 0x000000042a0472a4 */ /* 0x000fe4000f8e02ff */
[----:B------:R-:W-:Y:S02]  /*4d20*/  @UP4 USHF.R.U32.HI UR7, URZ, UR23, UR5 ;  /* 0x00000017ff074299 */ /* 0x000fe40008011605 */
[----:B------:R-:W-:Y:S02]  /*4d30*/  UIMAD.WIDE.U32 UR10, UR6, UR22, URZ ;  /* 0x00000016060a72a5 */ /* 0x000fe4000f8e00ff */
[----:B------:R-:W-:Y:S02]  /*4d40*/  USEL UR5, UR14, UR12, !UP6 ;  /* 0x0000000c0e057287 */ /* 0x000fe4000f000000 */
[----:B------:R-:W-:Y:S02]  /*4d50*/  UIMAD UR8, UR42, UR7, URZ ;  /* 0x000000072a0872a4 */ /* 0x000fe4000f8e02ff */
[----:B------:R-:W-:Y:S03]  /*4d60*/  UISETP.GE.AND UP0, UPT, UR6, UR4, UPT ;  /* 0x000000040600728c */ /* 0x000fe6000bf06270 */
[----:B------:R-:W-:Y:S01]  /*4d70*/  UMOV UR4, UR11 ;  /* 0x0000000b00047c82 */ /* 0x000fe20008000000 */
[----:B------:R-:W-:Y:S02]  /*4d80*/  UISETP.GE.OR UP0, UPT, UR5, UR8, UP0 ;  /* 0x000000080500728c */ /* 0x000fe40008706670 */
[----:B------:R-:W-:Y:S02]  /*4d90*/  USHF.R.U32.HI UR4, URZ, UR23, UR4 ;  /* 0x00000017ff047299 */ /* 0x000fe40008011604 */
[----:B------:R-:W-:Y:S02]  /*4da0*/  UIMAD.WIDE.U32 UR8, UR5, UR22, URZ ;  /* 0x00000016050872a5 */ /* 0x000fe4000f8e00ff */
[----:B------:R-:W-:Y:S04]  /*4db0*/  USEL UR10, UR6, UR4, !UP4 ;  /* 0x00000004060a7287 */ /* 0x000fe8000e000000 */
[----:B------:R-:W-:Y:S01]  /*4dc0*/  UIADD3 UR11, UPT, UPT, -UR10, URZ, URZ ;  /* 0x000000ff0a0b7290 */ /* 0x000fe2000fffe1ff */
[----:B------:R-:W-:Y:S02]  /*4dd0*/  @!UP0 UMOV UR4, UR9 ;  /* 0x0000000900048c82 */ /* 0x000fe40008000000 */
[----:B------:R-:W-:Y:S02]  /*4de0*/  @!UP0 USHF.R.U32.HI UR4, URZ, UR23, UR4 ;  /* 0x00000017ff048299 */ /* 0x000fe40008011604 */
[----:B------:R-:W-:Y:S02]  /*4df0*/  UIMAD UR8, UR42, UR11, UR6 ;  /* 0x0000000b2a0872a4 */ /* 0x000fe4000f8e0206 */
[----:B------:R-:W-:Y:S04]  /*4e00*/  @!UP0 USEL UR4, UR5, UR4, !UP4 ;  /* 0x0000000405048287 */ /* 0x000fe8000e000000 */
[----:B------:R-:W-:Y:S02]  /*4e10*/  @!UP0 UIMAD UR8, UR7, UR8, UR4 ;  /* 0x00000008070882a4 */ /* 0x000fe4000f8e0204 */
[----:B------:R-:W-:Y:S02]  /*4e20*/  @!UP0 UIADD3 UR9, UPT, UPT, UR10, -UR4, URZ ;  /* 0x800000040a098290 */ /* 0x000fe4000fffe0ff */
[----:B------:R-:W-:Y:S02]  /*4e30*/  UIADD3 UR4, UPT, UPT, -UR5, URZ, URZ ;  /* 0x000000ff05047290 */ /* 0x000fe4000fffe1ff */
[----:B------:R-:W-:Y:S02]  /*4e40*/  UIADD3 UR7, UPT, UPT, -UR6, URZ, URZ ;  /* 0x000000ff06077290 */ /* 0x000fe4000fffe1ff */
[----:B------:R-:W-:Y:S02]  /*4e50*/  @!UP0 UIMAD UR6, UR9, UR42, UR5 ;  /* 0x0000002a090682a4 */ /* 0x000fe4000f8e0205 */
[----:B------:R-:W-:Y:S02]  /*4e60*/  UIMAD UR14, UR15, UR4, UR14 ;  /* 0x000000040f0e72a4 */ /* 0x000fe4000f8e020e */
[----:B------:R-:W-:Y:S01]  /*4e70*/  UIMAD UR13, UR46, UR7, UR13 ;  /* 0x000000072e0d72a4 */ /* 0x000fe2000f8e020d */
[----:B------:R-:W-:Y:S02]  /*4e80*/  @!UP0 UMOV UR5, UR8 ;  /* 0x0000000800058c82 */ /* 0x000fe40008000000 */
[----:B------:R-:W-:Y:S02]  /*4e90*/  UIMAD UR14, UR5, UR15, UR14 ;  /* 0x0000000f050e72a4 */ /* 0x000fe4000f8e020e */
[----:B------:R-:W-:Y:S11]  /*4ea0*/  UIMAD UR13, UR6, UR46, UR13 ;  /* 0x0000002e060d72a4 */ /* 0x000ff6000f8e020d */
[----:B------:R-:W-:Y:S01]  /*4eb0*/  @!UPT UIADD3 URZ, UPT, UPT, URZ, URZ, URZ ;  /* 0x000000fffffff290 */ /* 0x000fe2000fffe0ff */
.L_x_87:
[----:B------:R-:W3:Y:S01]  /*4ec0*/  @!UP2 LDCU.128 UR8, c[0x0][0xb10] ;  /* 0x00016200ff08a7ac */ /* 0x000ee20008000c00 */
[C---:B----4-:R-:W-:Y:S02]  /*4ed0*/  ISETP.NE.U32.AND P1, PT, R4.reuse, RZ, PT ;  /* 0x000000ff0400720c */ /* 0x050fe40003f25070 */
[----:B------:R-:W-:Y:S02]  /*4ee0*/  ISETP.NE.U32.AND P0, PT, R4, RZ, PT ;  /* 0x000000ff0400720c */ /* 0x000fe40003f05070 */
[C---:B------:R-:W-:Y:S02]  /*4ef0*/  ISETP.NE.AND.EX P1, PT, R5.reuse, RZ, PT, P1 ;  /* 0x000000ff0500720c */ /* 0x040fe40003f25310 */
[----:B------:R-:W-:Y:S01]  /*4f00*/  ISETP.NE.AND.EX P0, PT, R5, RZ, PT, P0 ;  /* 0x000000ff0500720c */ /* 0x000fe20003f05300 */
[----:B------:R-:W4:Y:S01]  /*4f10*/  @!UP2 LDCU UR5, c[0x0][0xb0c] ;  /* 0x00016180ff05a7ac */ /* 0x000f220008000800 */
[----:B------:R-:W-:Y:S01]  /*4f20*/  SHF.L.U32 R9, R15, 0x1f, RZ ;  /* 0x0000001f0f097819 */ /* 0x000fe200000006ff */
[----:B------:R-:W-:Y:S02]  /*4f30*/  USHF.L.U32 UR35, UR16, 0x7, URZ ;  /* 0x0000000710237899 */ /* 0x000fe400080006ff */
[----:B------:R-:W-:Y:S02]  /*4f40*/  USHF.L.U32 UR34, UR20, 0x8, URZ ;  /* 0x0000000814227899 */ /* 0x000fe400080006ff */
[----:B---3--:R-:W-:Y:S07]  /*4f50*/  UIMAD.WIDE.U32 UR6, UR14, UR8, URZ ;  /* 0x000000080e0672a5 */ /* 0x008fee000f8e00ff */
[----:B------:R-:W-:Y:S01]  /*4f60*/  @!UP2 UMOV UR4, UR7 ;  /* 0x000000070004ac82 */ /* 0x000fe20008000000 */
[----:B----4-:R-:W-:Y:S02]  /*4f70*/  @!UP2 UISETP.NE.AND UP0, UPT, UR5, 0x1, UPT ;  /* 0x000000010500a88c */ /* 0x010fe4000bf05270 */
[----:B------:R-:W-:Y:S02]  /*4f80*/  @!UP2 USHF.R.U32.HI UR4, URZ, UR9, UR4 ;  /* 0x00000009ff04a299 */ /* 0x000fe40008011604 */
[----:B------:R-:W-:Y:S02]  /*4f90*/  UIMAD.WIDE.U32 UR6, UR13, UR11, URZ ;  /* 0x0000000b0d0672a5 */ /* 0x000fe4000f8e00ff */
[----:B------:R-:W-:Y:S02]  /*4fa0*/  @!UP2 USEL UR8, UR14, UR4, !UP0 ;  /* 0x000000040e08a287 */ /* 0x000fe4000c000000 */
[----:B------:R-:W-:Y:S03]  /*4fb0*/  @!UP2 UISETP.NE.AND UP0, UPT, UR10, 0x1, UPT ;  /* 0x000000010a00a88c */ /* 0x000fe6000bf05270 */
[----:B------:R-:W-:Y:S02]  /*4fc0*/  @!UP2 UMOV UR6, UR7 ;  /* 0x000000070006ac82 */ /* 0x000fe40008000000 */
[----:B------:R-:W3:Y:S02]  /*4fd0*/  @!UP2 LDCU UR4, c[0x0][0xb20] ;  /* 0x00016400ff04a7ac */ /* 0x000ee40008000800 */
[----:B---3--:R-:W-:Y:S04]  /*4fe0*/  @!UP2 USHF.R.U32.HI UR6, URZ, UR4, UR6 ;  /* 0x00000004ff06a299 */ /* 0x008fe80008011606 */
[----:B------:R-:W-:Y:S04]  /*4ff0*/  @!UP2 USEL UR6, UR13, UR6, !UP0 ;  /* 0x000000060d06a287 */ /* 0x000fe8000c000000 */
[----:B------:R-:W-:Y:S02]  /*5000*/  @!UP2 UIADD3 UR4, UPT, UPT, -UR8, UR6, URZ ;  /* 0x000000060804a290 */ /* 0x000fe4000fffe1ff */
[----:B------:R-:W-:Y:S02]  /*5010*/  @!UP2 UIADD3 UR6, UPT, UPT, UR8, -UR6, URZ ;  /* 0x800000060806a290 */ /* 0x000fe4000fffe0ff */
[----:B------:R-:W-:Y:S02]  /*5020*/  @!UP2 UIMAD UR14, UR4, UR5, UR14 ;  /* 0x00000005040ea2a4 */ /* 0x000fe4000f8e020e */
[----:B------:R-:W-:Y:S01]  /*5030*/  @!UP2 UIMAD UR13, UR6, UR10, UR13 ;  /* 0x0000000a060da2a4 */ /* 0x000fe2000f8e020d */
[----:B------:R-:W-:Y:S11]  /*5040*/  BRA.U UP3, `(.L_x_88) ;  /* 0x0000000103107547 */ /* 0x000ff6000b800000 */
[----:B--2---:R-:W-:Y:S04]  /*5050*/  MOV R0, UR41 ;  /* 0x0000002900007c02 */ /* 0x004fe80008000f00 */
[----:B------:R-:W-:Y:S04]  /*5060*/  SHF.L.U32 R11, R0, 0x1f, RZ ;  /* 0x0000001f000b7819 */ /* 0x000fe800000006ff */
[----:B------:R-:W2:Y:S02]  /*5070*/  SYNCS.PHASECHK.TRANS64.TRYWAIT P2, [UR21+0x68], R11 ;  /* 0x0000680bff0075a7 */ /* 0x000ea40008041115 */
[----:B--2---:R-:W-:Y:S05]  /*5080*/  @!P2 BRA `(.L_x_89) ;  /* 0x000000740040a947 */ /* 0x004fea0003800000 */
.L_x_88:
[----:B------:R-:W-:Y:S05]  /*5090*/  @!P1 BRA `(.L_x_90) ;  /* 0x0000000000309947 */ /* 0x000fea0003800000 */
[----:B------:R-:W-:Y:S01]  /*50a0*/  ISETP.NE.U32.AND P1, PT, R2, RZ, PT ;  /* 0x000000ff0200720c */ /* 0x000fe20003f25070 */
[----:B------:R-:W3:Y:S01]  /*50b0*/  LDCU.64 UR4, c[0x0][0x358] ;  /* 0x00006b00ff0477ac */ /* 0x000ee20008000a00 */
[----:B------:R-:W-:Y:S02]  /*50c0*/  IMAD.MOV.U32 R150, RZ, RZ, 0x1 ;  /* 0x00000001ff967424 */ /* 0x000fe400078e00ff */
[----:B------:R-:W-:Y:S11]  /*50d0*/  ISETP.NE.AND.EX P1, PT, R3, RZ, PT, P1 ;  /* 0x000000ff0300720c */ /* 0x000ff60003f25310 */
[----:B------:R-:W-:Y:S02]  /*50e0*/  @!UPT UIADD3 URZ, UPT, UPT, URZ, URZ, URZ ;  /* 0x000000fffffff290 */ /* 0x000fe4000fffe0ff */
[----:B--2---:R-:W2:Y:S01]  /*50f0*/  @P1 LDC.64 R10, c[0x0][0x888] ;  /* 0x00022200ff0a1b82 */ /* 0x004ea20000000a00 */
[----:B------:R-:W-:Y:S04]  /*5100*/  @P1 IMAD R0, R4, UR36, RZ ;  /* 0x0000002404001c24 */ /* 0x000fe8000f8e02ff */
[----:B--2---:R-:W-:Y:S04]  /*5110*/  @P1 IMAD.WIDE R10, R0, 0x4, R10 ;  /* 0x00000004000a1825 */ /* 0x004fe800078e020a */
[----:B------:R-:W-:Y:S01]  /*5120*/  HFMA2 R0, -RZ, RZ, 0, 5.9604644775390625e-08 ;  /* 0x00000001ff007431 */ /* 0x000fe200000001ff */
[----:B---3-5:R3:W5:Y:S04]  /*5130*/  @P1 LDG.E R73, desc[UR4][R10.64] ;  /* 0x000000040a491981 */ /* 0x028768000c1e1900 */
[----:B------:R-:W-:Y:S01]  /*5140*/  @!P1 PRMT R150, R0, 0x7610, R150 ;  /* 0x0000761000969816 */ /* 0x000fe20000000096 */
[----:B---3--:R-:W4:Y:S06]  /*5150*/  @!P1 LDC R73, c[0x0][0x880] ;  /* 0x00022000ff499b82 */ /* 0x008f2c0000000800 */
.L_x_90:
[----:B----45:R-:W-:Y:S01]  /*5160*/  @!P0 FSETP.EQ.AND P1, PT, R73, RZ, PT ;  /* 0x000000ff4900820b */ /* 0x030fe20003f22000 */
[----:B------:R-:W-:Y:S01]  /*5170*/  @!UPT UIADD3 URZ, UPT, UPT, URZ, URZ, URZ ;  /* 0x000000fffffff290 */ /* 0x000fe2000fffe0ff */
[----:B------:R-:W-:Y:S11]  /*5180*/  @!P0 BRA `(.L_x_91) ;  /* 0x0000000000188947 */ /* 0x000ff60003800000 */
[----:B------:R-:W-:Y:S02]  /*5190*/  LOP3.LUT P0, RZ, R150, 0xff, RZ, 0xc0, !PT ;  /* 0x000000ff96ff7812 */ /* 0x000fe4000780c0ff */
[----:B------:R-:W-:Y:S04]  /*51a0*/  ISETP.NE.U32.AND P1, PT, R2, RZ, PT ;  /* 0x000000ff0200720c */ /* 0x000fe80003f25070 */
[----:B------:R-:W-:Y:S04]  /*51b0*/  ISETP.NE.AND.EX P1, PT, R3, RZ, PT, P1 ;  /* 0x000000ff0300720c */ /* 0x000fe80003f25310 */
[----:B------:R-:W-:Y:S03]  /*51c0*/  PLOP3.LUT P1, PT, P1, PT, PT, 0x8, 0x80 ;  /* 0x000000000080781c */ /* 0x000fe60000f2e170 */
[----:B------:R-:W-:Y:S11]  /*51d0*/  @P0 FSETP.EQ.AND P1, PT, R73, RZ, PT ;  /* 0x000000ff4900020b */ /* 0x000ff60003f22000 */
[----:B------:R-:W-:Y:S02]  /*51e0*/  @!UPT UIADD3 URZ, UPT, UPT, URZ, URZ, URZ ;  /* 0x000000fffffff290 */ /* 0x000fe4000fffe0ff */
.L_x_91:
[----:B------:R-:W3:Y:S01]  /*51f0*/  SYNCS.PHASECHK.TRANS64.TRYWAIT P2, [UR21+0x40], R9 ;  /* 0x00004009ff0075a7 */ /* 0x000ee20008041115 */
[----:B------:R-:W-:Y:S04]  /*5200*/  ELECT P0, URZ, PT ;  /* 0x0000000000ff782f */ /* 0x000fe80003800000 */
[----:B------:R-:W-:Y:S11]  /*5210*/  PLOP3.LUT P1, PT, P1, P0, PT, 0xf2, 0x2f ;  /* 0x00000000002f781c */ /* 0x000ff60000f21e72 */
[----:B------:R-:W-:Y:S02]  /*5220*/  @!UPT UIADD3 URZ, UPT, UPT, URZ, URZ, URZ ;  /* 0x000000fffffff290 */ /* 0x000fe4000fffe0ff */
[----:B------:R-:W-:Y:S05]  /*5230*/  @!P1 IADD3 R8, P0, PT, R16, 0x580, RZ ;  /* 0x0000058010089810 */ /* 0x000fea0007f1e0ff */
[----:B------:R-:W-:Y:S01]  /*5240*/  @!P1 IMAD.X R6, RZ, RZ, R17, P0 ;  /* 0x000000ffff069224 */ /* 0x000fe200000e0611 */
[----:B---3--:R-:W-:Y:S07]  /*5250*/  @!P2 BRA `(.L_x_92) ;  /* 0x0000007000e4a947 */ /* 0x008fee0003800000 */
.L_x_174:
[----:B------:R-:W-:Y:S01]  /*5260*/  @!P1 R2UR UR5, R8 ;  /* 0x00000000080592ca */ /* 0x000fe200000e0000 */
[----:B------:R-:W-:Y:S01]  /*5270*/  VOTEU.ALL UP0, P1 ;  /* 0x0000000000ff7886 */ /* 0x000fe20000800000 */
[----:B------:R-:W-:Y:S01]  /*5280*/  @!P1 R2UR UR4, R6 ;  /* 0x00000000060492ca */ /* 0x000fe200000e0000 */
[----:B--2---:R-:W-:Y:S01]  /*5290*/  @!P1 IMAD.MOV.U32 R0, RZ, RZ, 0x4000 ;  /* 0x00004000ff009424 */ /* 0x004fe200078e00ff */
[----:B------:R-:W-:Y:S01]  /*52a0*/  UMOV UR8, 0x0 ;  /* 0x0000000000087882 */ /* 0x000fe20000000000 */
[----:B------:R-:W-:Y:S01]  /*52b0*/  UMOV UR9, 0x10000000 ;  /* 0x1000000000097882 */ /* 0x000fe20000000000 */
[----:B------:R-:W-:Y:S01]  /*52c0*/  @!UP0 UIADD3 UR32, UPT, UPT, UR21, 0x400, URZ ;  /* 0x0000040015208890 */ /* 0x000fe2000fffe0ff */
[----:B------:R-:W-:Y:S01]  /*52d0*/  @!P1 IADD3 R8, P0, PT, R16, 0x580, RZ ;  /* 0x0000058010089810 */ /* 0x000fe20007f1e0ff */
[----:B------:R-:W-:Y:S01]  /*52e0*/  VOTEU.ALL UP0, P1 ;  /* 0x0000000000ff7886 */ /* 0x000fe20000800000 */
[----:B------:R-:W-:Y:S03]  /*52f0*/  UPRMT UR6, UR52, 0x654, UR33 ;  /* 0x0000065434067896 */ /* 0x000fe60008000021 */
[----:B------:R-:W-:Y:S02]  /*5300*/  @!P1 IMAD.X R6, RZ, RZ, R17, P0 ;  /* 0x000000ffff069224 */ /* 0x000fe400000e0611 */
[----:B------:R-:W-:Y:S02]  /*5310*/  IMAD.U32 R10, RZ, RZ, UR5 ;  /* 0x00000005ff0a7e24 */ /* 0x000fe4000f8e00ff */
[----:B------:R-:W-:Y:S03]  /*5320*/  IMAD.U32 R11, RZ, RZ, UR4 ;  /* 0x00000004ff0b7e24 */ /* 0x000fe6000f8e00ff */
[----:B------:R-:W-:Y:S02]  /*5330*/  @!P1 R2UR UR4, R10 ;  /* 0x000000000a0492ca */ /* 0x000fe400000e0000 */
[----:B------:R-:W-:Y:S11]  /*5340*/  @!P1 R2UR UR5, R11 ;  /* 0x000000000b0592ca */ /* 0x000ff600000e0000 */
[----:B------:R-:W-:Y:S02]  /*5350*/  @!UPT UIADD3 URZ, UPT, UPT, URZ, URZ, URZ ;  /* 0x000000fffffff290 */ /* 0x000fe4000fffe0ff */
[----:B------:R2:W-:Y:S01]  /*5360*/  @!UP0 UTMALDG.3D [UR32], [UR4], desc[UR8] ;  /* 0x00000820040085b4 */ /* 0x0005e20008011000 */
[----:B------:R2:W-:Y:S01]  /*5370*/  @!P1 SYNCS.ARRIVE.TRANS64.RED.A0TR RZ, [UR21+0x20], R0 ;  /* 0x00002000ffff99a7 */ /* 0x0005e20008300415 */
[----:B------:R-:W-:Y:S01]  /*5380*/  SYNCS.ARRIVE.TRANS64.RED.A1T0 RZ, [UR6], RZ ;  /* 0x000000ffffff79a7 */ /* 0x000fe20008100406 */
[----:B------:R-:W3:Y:S02]  /*5390*/  SYNCS.PHASECHK.TRANS64.TRYWAIT P2, [UR21+0x48], R9 ;  /* 0x00004809ff0075a7 */ /* 0x000ee40008041115 */
[----:B--23--:R-:W-:Y:S05]  /*53a0*/  @!P2 BRA `(.L_x_93) ;  /* 0x0000007000a8a947 */ /* 0x00cfea0003800000 */
.L_x_176:
        /* <DEDUP_REMOVED lines=8> */
[----:B------:R-:W-:Y:S01]  /*5430*/  @!UP0 UIADD3 UR24, UPT, UPT, UR21, 0x4400, URZ ;  /* 0x0000440015188890 */ /* 0x000fe2000fffe0ff */
[----:B------:R-:W-:Y:S01]  /*5440*/  VOTEU.ALL UP0, P1 ;  /* 0x0000000000ff7886 */ /* 0x000fe20000800000 */
[----:B------:R-:W-:Y:S01]  /*5450*/  UMOV UR27, UR35 ;  /* 0x00000023001b7c82 */ /* 0x000fe20008000000 */
[----:B------:R-:W-:Y:S02]  /*5460*/  UMOV UR28, UR36 ;  /* 0x00000024001c7c82 */ /* 0x000fe40008000000 */
[----:B------:R-:W-:Y:S01]  /*5470*/  IMAD.U32 R10, RZ, RZ, UR5 ;  /* 0x00000005ff0a7e24 */ /* 0x000fe2000f8e00ff */
[----:B------:R-:W-:Y:S01]  /*5480*/  UPRMT UR6, UR52, 0x654, UR25 ;  /* 0x0000065434067896 */ /* 0x000fe20008000019 */
[----:B------:R-:W-:Y:S02]  /*5490*/  IMAD.U32 R11, RZ, RZ, UR4 ;  /* 0x00000004ff0b7e24 */ /* 0x000fe4000f8e00ff */
[----:B------:R-:W-:Y:S01]  /*54a0*/  @!P1 IMAD.X R6, RZ, RZ, R17, P0 ;  /* 0x000000ffff069224 */ /* 0x000fe200000e0611 */
        /* <DEDUP_REMOVED lines=8> */
.L_x_178:
[----:B------:R-:W-:Y:S01]  /*5530*/  @!P1 R2UR UR5, R8 ;  /* 0x00000000080592ca */ /* 0x000fe200000e0000 */
[----:B------:R-:W-:Y:S01]  /*5540*/  VOTEU.ALL UP0, P1 ;  /* 0x0000000000ff7886 */ /* 0x000fe20000800000 */
[----:B------:R-:W-:Y:S01]  /*5550*/  @!P1 R2UR UR4, R6 ;  /* 0x00000000060492ca */ /* 0x000fe200000e0000 */
[----:B--2---:R-:W-:Y:S01]  /*5560*/  @!P1 IMAD.MOV.U32 R0, RZ, RZ, 0x4000 ;  /* 0x00004000ff009424 */ /* 0x004fe200078e00ff */
[----:B------:R-:W-:Y:S01]  /*5570*/  UMOV UR8, 0x0 ;  /* 0x0000000000087882 */ /* 0x000fe20000000000 */
[----:B------:R-:W-:Y:S01]  /*5580*/  UMOV UR9, 0x10000000 ;  /* 0x1000000000097882 */ /* 0x000fe20000000000 */
[----:B------:R-:W-:Y:S01]  /*5590*/  @!UP0 UIADD3 UR18, UPT, UPT, UR34, 0x80, URZ ;  /* 0x0000008022128890 */ /* 0x000fe2000fffe0ff */
[----:B------:R-:W-:Y:S01]  /*55a0*/  VIADD R14, R14, 0x1 ;  /* 0x000000010e0e7836 */ /* 0x000fe20000000000 */
[----:B------:R-:W-:Y:S01]  /*55b0*/  @!UP0 UIADD3 UR16, UPT, UPT, UR21, 0x8400, URZ ;  /* 0x0000840015108890 */ /* 0x000fe2000fffe0ff */
[----:B------:R-:W-:Y:S01]  /*55c0*/  VOTEU.ALL UP0, P1 ;  /* 0x0000000000ff7886 */ /* 0x000fe20000800000 */
[----:B------:R-:W-:Y:S01]  /*55d0*/  UMOV UR19, UR35 ;  /* 0x0000002300137c82 */ /* 0x000fe20008000000 */
[----:B------:R-:W-:Y:S02]  /*55e0*/  UMOV UR20, UR36 ;  /* 0x0000002400147c82 */ /* 0x000fe40008000000 */
[----:B------:R-:W-:Y:S01]  /*55f0*/  IMAD.U32 R10, RZ, RZ, UR5 ;  /* 0x00000005ff0a7e24 */ /* 0x000fe2000f8e00ff */
[----:B------:R-:W-:Y:S01]  /*5600*/  UPRMT UR6, UR52, 0x654, UR17 ;  /* 0x0000065434067896 */ /* 0x000fe20008000011 */
        /* <DEDUP_REMOVED lines=9> */
.L_x_180:
[----:B------:R-:W-:Y:S01]  /*56a0*/  @!P1 IADD3 R6, P0, PT, R16, 0x580, RZ ;  /* 0x0000058010069810 */ /* 0x000fe20007f1e0ff */
[----:B------:R-:W-:Y:S01]  /*56b0*/  VOTEU.ALL UP0, P1 ;  /* 0x0000000000ff7886 */ /* 0x000fe20000800000 */
[----:B------:R-:W-:Y:S01]  /*56c0*/  UMOV UR6, 0x0 ;  /* 0x0000000000067882 */ /* 0x000fe20000000000 */
[----:B------:R-:W-:Y:S01]  /*56d0*/  UMOV UR7, 0x10000000 ;  /* 0x1000000000077882 */ /* 0x000fe20000000000 */
[----:B------:R-:W-:Y:S01]  /*56e0*/  @!P1 R2UR UR5, R6 ;  /* 0x00000000060592ca */ /* 0x000fe200000e0000 */
[----:B--2---:R-:W-:Y:S01]  /*56f0*/  @!P1 IMAD.X R0, RZ, RZ, R17, P0 ;  /* 0x000000ffff009224 */ /* 0x004fe200000e0611 */
[----:B------:R-:W-:Y:S01]  /*5700*/  @!UP0 UIADD3 UR10, UPT, UPT, UR34, 0xc0, URZ ;  /* 0x000000c0220a8890 */ /* 0x000fe2000fffe0ff */
[----:B------:R-:W-:Y:S01]  /*5710*/  R2UR UR16, R152 ;  /* 0x00000000981072ca */ /* 0x000fe200000e0000 */
[----:B------:R-:W-:Y:S01]  /*5720*/  @!UP0 UIADD3 UR8, UPT, UPT, UR21, 0xc400, URZ ;  /* 0x0000c40015088890 */ /* 0x000fe2000fffe0ff */
[----:B------:R-:W-:Y:S01]  /*5730*/  ISETP.NE.AND P0, PT, R14, 0x2, PT ;  /* 0x000000020e00780c */ /* 0x000fe20003f05270 */
[----:B------:R-:W-:Y:S01]  /*5740*/  @!UP0 UIADD3 UR9, UPT, UPT, UR21, 0x38, URZ ;  /* 0x0000003815098890 */ /* 0x000fe2000fffe0ff */
[----:B------:R-:W-:Y:S01]  /*5750*/  @!P1 R2UR UR4, R0 ;  /* 0x00000000000492ca */ /* 0x000fe200000e0000 */
[----:B------:R-:W-:Y:S01]  /*5760*/  VOTEU.ALL UP0, P1 ;  /* 0x0000000000ff7886 */ /* 0x000fe20000800000 */
[----:B------:R-:W-:Y:S01]  /*5770*/  UMOV UR11, UR35 ;  /* 0x00000023000b7c82 */ /* 0x000fe20008000000 */
[----:B------:R-:W-:Y:S01]  /*5780*/  UMOV UR12, UR36 ;  /* 0x00000024000c7c82 */ /* 0x000fe20008000000 */
[----:B------:R-:W-:Y:S01]  /*5790*/  SEL R0, RZ, 0x1, P0 ;  /* 0x00000001ff007807 */ /* 0x000fe20000000000 */
[----:B------:R-:W-:Y:S01]  /*57a0*/  UPLOP3.LUT UP3, UPT, UPT, UPT, UPT, 0x80, 0x8 ;  /* 0x000000000008789c */ /* 0x000fe20003f6f070 */
[----:B------:R-:W-:Y:S01]  /*57b0*/  IMAD.U32 R8, RZ, RZ, UR5 ;  /* 0x00000005ff087e24 */ /* 0x000fe2000f8e00ff */
[----:B------:R-:W-:Y:S01]  /*57c0*/  LOP3.LUT R15, R15, 0x1, RZ, 0x3c, !PT ;  /* 0x000000010f0f7812 */ /* 0x000fe200078e3cff */
[----:B------:R-:W-:Y:S01]  /*57d0*/  UMOV UR36, UR29 ;  /* 0x0000001d00247c82 */ /* 0x000fe20008000000 */
[----:B------:R-:W-:Y:S01]  /*57e0*/  LOP3.LUT R13, R13, R0, RZ, 0x3c, !PT ;  /* 0x000000000d0d7212 */ /* 0x000fe200078e3cff */
[----:B------:R-:W-:Y:S01]  /*57f0*/  UIADD3 UR20, UPT, UPT, UR13, UR16, URZ ;  /* 0x000000100d147290 */ /* 0x000fe2000fffe0ff */
[----:B------:R-:W-:Y:S01]  /*5800*/  SEL R14, R14, RZ, P0 ;  /* 0x000000ff0e0e7207 */ /* 0x000fe20000000000 */
[----:B------:R-:W-:Y:S01]  /*5810*/  UIADD3 UR16, UPT, UPT, UR14, UR63, URZ ;  /* 0x0000003f0e107290 */ /* 0x000fe2000fffe0ff */
[----:B------:R-:W-:Y:S01]  /*5820*/  IMAD.U32 R9, RZ, RZ, UR4 ;  /* 0x00000004ff097e24 */ /* 0x000fe2000f8e00ff */
[----:B------:R-:W-:Y:S04]  /*5830*/  @!P1 R2UR UR4, R8 ;  /* 0x00000000080492ca */ /* 0x000fe800000e0000 */
[----:B------:R-:W-:Y:S11]  /*5840*/  @!P1 R2UR UR5, R9 ;  /* 0x00000000090592ca */ /* 0x000ff600000e0000 */
[----:B------:R-:W-:Y:S02]  /*5850*/  @!UPT UIADD3 URZ, UPT, UPT, URZ, URZ, URZ ;  /* 0x000000fffffff290 */ /* 0x000fe4000fffe0ff */
[----:B------:R2:W-:Y:S01]  /*5860*/  @!UP0 UTMALDG.3D [UR8], [UR4], desc[UR6] ;  /* 0x00000608040085b4 */ /* 0x0005e20008011000 */
[----:B------:R2:W-:Y:S01]  /*5870*/  @!P1 SYNCS.ARRIVE.TRANS64.RED.A0TR RZ, [UR21+0x38], R7 ;  /* 0x00003807ffff99a7 */ /* 0x0005e20008300415 */
[----:B------:R-:W-:Y:S01]  /*5880*/  SYNCS.ARRIVE.TRANS64.RED.A1T0 RZ, [UR37], RZ ;  /* 0x000000ffffff79a7 */ /* 0x000fe20008100425 */
[----:B------:R-:W-:Y:S05]  /*5890*/  BRA.U UP1, `(.L_x_96) ;  /* 0xfffffff101687547 */ /* 0x000fea000b83ffff */
[----:B------:R-:W-:-:S04]  /*58a0*/  SHF.L.U32 R3, R15, 0x1f, RZ ;  /* 0x0000001f0f037819 */ /* 0x000fc800000006ff */
[----:B------:R-:W3:Y:S02]  /*58b0*/  SYNCS.PHASECHK.TRANS64.TRYWAIT P0, [UR21+0x40], R3 ;  /* 0x00004003ff0075a7 */ /* 0x000ee40008001115 */
[----:B---3--:R-:W-:Y:S05]  /*58c0*/  @!P0 BRA `(.L_x_97) ;  /* 0x0000006c00a88947 */ /* 0x008fea0003800000 */
.L_x_182:
[----:B------:R-:W4:Y:S02]  /*58d0*/  SYNCS.PHASECHK.TRANS64.TRYWAIT P0, [UR21+0x48], R3 ;  /* 0x00004803ff0075a7 */ /* 0x000f240008001115 */
[----:B----4-:R-:W-:Y:S05]  /*58e0*/  @!P0 BRA `(.L_x_98) ;  /* 0x0000006c00b88947 */ /* 0x010fea0003800000 */
.L_x_184:
[----:B------:R-:W4:Y:S02]  /*58f0*/  SYNCS.PHASECHK.TRANS64.TRYWAIT P0, [UR21+0x50], R3 ;  /* 0x00005003ff0075a7 */ /* 0x000f240008001115 */
[----:B----4-:R-:W-:Y:S05]  /*5900*/  @!P0 BRA `(.L_x_99) ;  /* 0x0000006c00c88947 */ /* 0x010fea0003800000 */
.L_x_186:
[----:B---3--:R-:W-:-:S07]  /*5910*/  MOV R0, UR21 ;  /* 0x0000001500007c02 */ /* 0x008fce0008000f00 */
.L_x_100:
[----:B---3--:R-:W-:-:S04]  /*5920*/  SHF.L.U32 R3, R15, 0x1f, RZ ;  /* 0x0000001f0f037819 */ /* 0x008fc800000006ff */
[----:B------:R3:W4:Y:S03]  /*5930*/  SYNCS.PHASECHK.TRANS64.TRYWAIT P0, [R0+URZ+0x58], R3 ;  /* 0x00005803000075a7 */ /* 0x00072600080011ff */
[----:B----4-:R-:W-:Y:S05]  /*5940*/  @!P0 NANOSLEEP.SYNCS 0x989680 ;  /* 0x009896800000895d */ /* 0x010fea0003900000 */
[----:B------:R-:W4:Y:S02]  /*5950*/  @!P0 SYNCS.PHASECHK.TRANS64 P0, [R0+URZ+0x58], R3 ;  /* 0x00005803000085a7 */ /* 0x000f2400080010ff */
[----:B-12-4-:R-:W-:Y:S05]  /*5960*/  @P0 EXIT ;  /* 0x000000000000094d */ /* 0x016fea0003800000 */
[----:B------:R-:W-:Y:S05]  /*5970*/  BRA `(.L_x_100) ;  /* 0xfffffffc00e87947 */ /* 0x000fea000383ffff */
.L_x_85:
[----:B------:R-:W-:-:S06]  /*5980*/  UISETP.GE.AND UP0, UPT, UR21, 0x4, UPT ;  /* 0x000000041500788c */ /* 0x000fcc000bf06270 */
[----:B------:R-:W-:-:S13]  /*5990*/  PLOP3.LUT P0, PT, PT, PT, UP0, 0x80, 0x8 ;  /* 0x000000000008781c */ /* 0x000fda0003f0f008 */
[----:B------:R-:W-:Y:S05]  /*59a0*/  @!P0 EXIT ;  /* 0x000000000000894d */ /* 0x000fea0003800000 */
[----:B------:R-:W-:Y:S01]  /*59b0*/  BAR.SYNC.DEFER_BLOCKING 0x6, 0xa0 ;  /* 0x0182800000007b1d */ /* 0x000fe20000010000 */
[C---:B------:R-:W-:Y:S01]  /*59c0*/  IMAD.SHL.U32 R5, R163.reuse, 0x40, RZ ;  /* 0x00000040a3057824 */ /* 0x040fe200078e00ff */
[C---:B------:R-:W-:Y:S01]  /*59d0*/  LOP3.LUT R149, R163.reuse, 0x1, RZ, 0xc0, !PT ;  /* 0x00000001a3957812 */ /* 0x040fe200078ec0ff */
[C---:B------:R-:W-:Y:S01]  /*59e0*/  IMAD.U32 R69, R163.reuse, 0x10000, RZ ;  /* 0x00010000a3457824 */ /* 0x040fe200078e00ff */
[----:B------:R-:W-:Y:S01]  /*59f0*/  CS2R R158, SRZ ;  /* 0x00000000009e7805 */ /* 0x000fe2000001ff00 */
[----:B------:R-:W-:Y:S01]  /*5a00*/  IMAD.SHL.U32 R148, R163, 0x8, RZ ;  /* 0x00000008a3947824 */ /* 0x000fe200078e00ff */
[----:B------:R-:W-:Y:S02]  /*5a10*/  UMOV UR44, 0x400 ;  /* 0x00000400002c7882 */ /* 0x000fe40000000000 */
[----:B------:R-:W1:Y:S01]  /*5a20*/  LDC.64 R144, c[0x0][0x888] ;  /* 0x00022200ff907b82 */ /* 0x000e620000000a00 */
[----:B------:R-:W-:Y:S01]  /*5a30*/  ULEA UR44, UR52, UR44, 0x18 ;  /* 0x0000002c342c7291 */ /* 0x000fe2000f8ec0ff */
[----:B------:R-:W-:Y:S01]  /*5a40*/  ISETP.NE.U32.AND P0, PT, R149, 0x1, PT ;  /* 0x000000019500780c */ /* 0x000fe20003f05070 */
[----:B------:R-:W-:Y:S01]  /*5a50*/  IMAD.MOV.U32 R162, RZ, RZ, 0x2 ;  /* 0x00000002ffa27424 */ /* 0x000fe200078e00ff */
[----:B------:R-:W-:Y:S01]  /*5a60*/  LOP3.LUT R7, R5, 0x1c0, RZ, 0xc0, !PT ;  /* 0x000001c005077812 */ /* 0x000fe200078ec0ff */
[----:B------:R-:W-:Y:S01]  /*5a70*/  UIADD3 UR4, UPT, UPT, UR44, 0x400, URZ ;  /* 0x000004002c047890 */ /* 0x000fe2000fffe0ff */
[----:B------:R-:W-:Y:S01]  /*5a80*/  LOP3.LUT R69, R69, 0x600000, RZ, 0xc0, !PT ;  /* 0x0060000045457812 */ /* 0x000fe200078ec0ff */
[----:B------:R-:W-:Y:S01]  /*5a90*/  IMAD.MOV.U32 R161, RZ, RZ, 0x4 ;  /* 0x00000004ffa17424 */ /* 0x000fe200078e00ff */
[----:B------:R-:W2:Y:S01]  /*5aa0*/  LDC.64 R146, c[0x0][0x890] ;  /* 0x00022400ff927b82 */ /* 0x000ea20000000a00 */
[----:B------:R-:W-:Y:S01]  /*5ab0*/  R2P PR, R163, 0x6 ;  /* 0x00000006a3007804 */ /* 0x000fe20000000000 */
[----:B------:R-:W-:Y:S01]  /*5ac0*/  IMAD.MOV.U32 R160, RZ, RZ, 0x1 ;  /* 0x00000001ffa07424 */ /* 0x000fe200078e00ff */
[----:B------:R-:W-:Y:S01]  /*5ad0*/  LOP3.LUT R148, R7, 0x38, R148, 0xf8, !PT ;  /* 0x0000003807947812 */ /* 0x000fe200078ef894 */
[----:B------:R-:W-:Y:S01]  /*5ae0*/  IMAD.MOV.U32 R68, RZ, RZ, RZ ;  /* 0x000000ffff447224 */ /* 0x000fe200078e00ff */
[----:B------:R-:W-:Y:S01]  /*5af0*/  P2R R4, PR, RZ, 0x1 ;  /* 0x00000001ff047803 */ /* 0x000fe20000000000 */
[----:B------:R-:W-:Y:S01]  /*5b00*/  IMAD.MOV.U32 R155, RZ, RZ, RZ ;  /* 0x000000ffff9b7224 */ /* 0x000fe200078e00ff */
[----:B------:R-:W-:Y:S01]  /*5b10*/  LOP3.LUT R148, R148, 0x1e00, R5, 0xf8, !PT ;  /* 0x00001e0094947812 */ /* 0x000fe200078ef805 */
[----:B------:R-:W3:Y:S01]  /*5b20*/  LDC.64 R142, c[0x0][0x8b0] ;  /* 0x00022c00ff8e7b82 */ /* 0x000ee20000000a00 */
[----:B------:R-:W4:Y:S01]  /*5b30*/  LDS R0, [UR44+0x100] ;  /* 0x0001002cff007984 */ /* 0x000f220008000800 */
[----:B------:R-:W-:Y:S01]  /*5b40*/  LOP3.LUT R163, R163, 0x60, RZ, 0xc0, !PT ;  /* 0x00000060a3a37812 */ /* 0x000fe200078ec0ff */
[----:B------:R-:W-:Y:S01]  /*5b50*/  IMAD.U32 R153, RZ, RZ, UR4 ;  /* 0x00000004ff997e24 */ /* 0x000fe2000f8e00ff */
[----:B------:R-:W-:Y:S01]  /*5b60*/  SEL R162, R162, 0xfffffffe, !P1 ;  /* 0xfffffffea2a27807 */ /* 0x000fe20004800000 */
[----:B------:R-:W1:Y:S01]  /*5b70*/  LDCU UR60, c[0x0][0x370] ;  /* 0x00006e00ff3c77ac */ /* 0x000e620008000800 */
[----:B------:R-:W-:-:S02]  /*5b80*/  SEL R161, R161, 0xfffffffc, !P2 ;  /* 0xfffffffca1a17807 */ /* 0x000fc40005000000 */
[----:B------:R-:W1:Y:S01]  /*5b90*/  LDC.64 R140, c[0x0][0x8a8] ;  /* 0x00022a00ff8c7b82 */ /* 0x000e620000000a00 */
[----:B------:R-:W1:Y:S01]  /*5ba0*/  LDCU UR43, c[0x0][0xb0c] ;  /* 0x00016180ff2b77ac */ /* 0x000e620008000800 */
[----:B------:R-:W1:Y:S01]  /*5bb0*/  LDCU UR39, c[0x0][0xb30] ;  /* 0x00016600ff2777ac */ /* 0x000e620008000800 */
[----:B------:R-:W1:Y:S01]  /*5bc0*/  LDCU.64 UR54, c[0x0][0x888] ;  /* 0x00011100ff3677ac */ /* 0x000e620008000a00 */
[----:B------:R-:W1:Y:S01]  /*5bd0*/  LDCU.64 UR40, c[0x0][0xb28] ;  /* 0x00016500ff2877ac */ /* 0x000e620008000a00 */
[----:B------:R-:W1:Y:S01]  /*5be0*/  LDCU.128 UR56, c[0x0][0xb10] ;  /* 0x00016200ff3877ac */ /* 0x000e620008000c00 */
[----:B------:R-:W1:Y:S01]  /*5bf0*/  LDCU UR53, c[0x0][0x374] ;  /* 0x00006e80ff3577ac */ /* 0x000e620008000800 */
[----:B------:R-:W-:Y:S01]  /*5c00*/  UMOV UR47, URZ ;  /* 0x000000ff002f7c82 */ /* 0x000fe20008000000 */
[----:B------:R-:W-:Y:S01]  /*5c10*/  UMOV UR46, URZ ;  /* 0x000000ff002e7c82 */ /* 0x000fe20008000000 */
[----:B--2-4-:R-:W-:-:S07]  /*5c20*/  IMAD.IADD R69, R0, 0x1, R69 ;  /* 0x0000000100457824 */ /* 0x014fce00078e0245 */
.L_x_144:
[C---:B------:R-:W-:Y:S02]  /*5c30*/  LEA R3, R155.reuse, UR44, 0x3 ;  /* 0x0000002c9b037c11 */ /* 0x040fe4000f8e18ff */
[----:B------:R-:W-:Y:S02]  /*5c40*/  SHF.L.U32 R0, R158, 0x1f, RZ ;  /* 0x0000001f9e007819 */ /* 0x000fe400000006ff */
[----:B-1----:R-:W-:Y:S02]  /*5c50*/  LEA R5, R155, UR44, 0x4 ;  /* 0x0000002c9b057c11 */ /* 0x002fe4000f8e20ff */
[----:B------:R-:W2:Y:S02]  /*5c60*/  SYNCS.PHASECHK.TRANS64.TRYWAIT P0, [R3+URZ+0x70], R0 ;  /* 0x00007000030075a7 */ /* 0x000ea400080011ff */
[----:B--2---:R-:W-:Y:S05]  /*5c70*/  @!P0 BRA `(.L_x_101) ;  /* 0x0000006c00048947 */ /* 0x004fea0003800000 */
.L_x_187:
        /* <DEDUP_REMOVED lines=8> */
[----:B----4-:R-:W-:Y:S11]  /*5d00*/  LOP3.LUT P0, RZ, R6, 0x1, RZ, 0xc0, !PT ;  /* 0x0000000106ff7812 */ /* 0x010ff6000780c0ff */
[----:B------:R-:W-:Y:S02]  /*5d10*/  @!UPT UIADD3 URZ, UPT, UPT, URZ, URZ, URZ ;  /* 0x000000fffffff290 */ /* 0x000fe4000fffe0ff */
[----:B-1----:R-:W-:Y:S01]  /*5d20*/  VOTEU.ANY UP1, P0 ;  /* 0x0000000000ff7886 */ /* 0x002fe20000020100 */
[----:B------:R-:W-:Y:S01]  /*5d30*/  PLOP3.LUT P0, PT, PT, PT, UP1, 0x80, 0x8 ;  /* 0x000000000008781c */ /* 0x000fe20003f0f018 */
[----:B------:R-:W-:Y:S11]  /*5d40*/  UP2UR UR62, UPR, URZ, 0x2 ;  /* 0x00000002ff3e7883 */ /* 0x000ff60008000000 */
[----:B------:R-:W-:Y:S01]  /*5d50*/  @!UPT UIADD3 URZ, UPT, UPT, URZ, URZ, URZ ;  /* 0x000000fffffff290 */ /* 0x000fe2000fffe0ff */
[----:B--2---:R-:W-:Y:S02]  /*5d60*/  @P0 SHF.R.U32.HI R0, RZ, 0x10, R5 ;  /* 0x00000010ff000819 */ /* 0x004fe40000011605 */
        /* <DEDUP_REMOVED lines=12> */
[----:B------:R-:W2:Y:S01]  /*5e30*/  LDCU UR12, c[0x0][0xb20] ;  /* 0x00016400ff0c77ac */ /* 0x000ea20008000800 */
[----:B------:R-:W-:Y:S02]  /*5e40*/  UIMAD.WIDE.U32 UR4, UR53, UR59, URZ ;  /* 0x0000003b350472a5 */ /* 0x000fe4000f8e00ff */
[----:B------:R-:W-:Y:S02]  /*5e50*/  UIMAD.WIDE.U32 UR6, UR60, UR56, URZ ;  /* 0x000000383c0672a5 */ /* 0x000fe4000f8e00ff */
[----:B------:R-:W-:Y:S02]  /*5e60*/  UISETP.NE.AND UP0, UPT, UR58, 0x1, UPT ;  /* 0x000000013a00788c */ /* 0x000fe4000bf05270 */
[----:B------:R-:W-:Y:S02]  /*5e70*/  UIMAD.WIDE.U32 UR8, UR37, UR59, URZ ;  /* 0x0000003b250872a5 */ /* 0x000fe4000f8e00ff */
[----:B------:R-:W-:Y:S02]  /*5e80*/  UIMAD.WIDE.U32 UR10, UR38, UR56, URZ ;  /* 0x00000038260a72a5 */ /* 0x000fe4000f8e00ff */
[----:B------:R-:W-:Y:S02]  /*5e90*/  UISETP.NE.AND UP1, UPT, UR43, 0x1, UPT ;  /* 0x000000012b00788c */ /* 0x000fe4000bf25270 */
[----:B------:R-:W-:Y:S01]  /*5ea0*/  UISETP.NE.AND UP2, UPT, UR42, 0x1, UPT ;  /* 0x000000012a00788c */ /* 0x000fe2000bf45270 */
[----:B------:R-:W-:Y:S02]  /*5eb0*/  UMOV UR4, UR5 ;  /* 0x0000000500047c82 */ /* 0x000fe40008000000 */
[----:B--2---:R-:W-:Y:S03]  /*5ec0*/  USHF.R.U32.HI UR5, URZ, UR12, UR4 ;  /* 0x0000000cff057299 */ /* 0x004fe60008011604 */
[----:B------:R-:W-:Y:S02]  /*5ed0*/  UMOV UR4, UR7 ;  /* 0x0000000700047c82 */ /* 0x000fe40008000000 */
[----:B------:R-:W-:Y:S02]  /*5ee0*/  USHF.R.U32.HI UR7, URZ, UR57, UR4 ;  /* 0x00000039ff077299 */ /* 0x000fe40008011604 */
[----:B------:R-:W-:Y:S02]  /*5ef0*/  USEL UR4, UR53, UR5, !UP0 ;  /* 0x0000000535047287 */ /* 0x000fe4000c000000 */
[----:B------:R-:W-:Y:S01]  /*5f00*/  USEL UR7, UR60, UR7, !UP1 ;  /* 0x000000073c077287 */ /* 0x000fe2000c800000 */
[----:B------:R-:W-:Y:S01]  /*5f10*/  UMOV UR5, UR9 ;  /* 0x0000000900057c82 */ /* 0x000fe20008000000 */
[----:B------:R-:W-:Y:S02]  /*5f20*/  UIMAD.WIDE.U32 UR8, UR4, UR40, URZ ;  /* 0x00000028040872a5 */ /* 0x000fe4000f8e00ff */
[----:B------:R-:W-:Y:S03]  /*5f30*/  USHF.R.U32.HI UR6, URZ, UR12, UR5 ;  /* 0x0000000cff067299 */ /* 0x000fe60008011605 */
[----:B------:R-:W-:Y:S01]  /*5f40*/  UMOV UR5, UR11 ;  /* 0x0000000b00057c82 */ /* 0x000fe20008000000 */
[----:B------:R-:W-:Y:S02]  /*5f50*/  UIMAD.WIDE.U32 UR10, UR7, UR40, URZ ;  /* 0x00000028070a72a5 */ /* 0x000fe4000f8e00ff */
[----:B------:R-:W-:Y:S02]  /*5f60*/  USHF.R.U32.HI UR12, URZ, UR57, UR5 ;  /* 0x00000039ff0c7299 */ /* 0x000fe40008011605 */
[----:B------:R-:W-:Y:S01]  /*5f70*/  USEL UR6, UR37, UR6, !UP0 ;  /* 0x0000000625067287 */ /* 0x000fe2000c000000 */
[----:B------:R-:W-:Y:S02]  /*5f80*/  UMOV UR5, UR9 ;  /* 0x0000000900057c82 */ /* 0x000fe40008000000 */
[----:B------:R-:W-:Y:S01]  /*5f90*/  UMOV UR10, UR11 ;  /* 0x0000000b000a7c82 */ /* 0x000fe20008000000 */
[----:B------:R-:W-:Y:S02]  /*5fa0*/  @UP2 USHF.R.U32.HI UR4, URZ, UR41, UR5 ;  /* 0x00000029ff042299 */ /* 0x000fe40008011605 */
[----:B------:R-:W-:Y:S02]  /*5fb0*/  @UP2 USHF.R.U32.HI UR7, URZ, UR41, UR10 ;  /* 0x00000029ff072299 */ /* 0x000fe4000801160a */
[----:B------:R-:W-:Y:S02]  /*5fc0*/  UIMAD UR4, UR42, UR4, URZ ;  /* 0x000000042a0472a4 */ /* 0x000fe4000f8e02ff */
        /* <DEDUP_REMOVED lines=8> */
[----:B------:R-:W-:Y:S02]  /*6050*/  USEL UR11, UR6, UR4, !UP2 ;  /* 0x00000004060b7287 */ /* 0x000fe4000d000000 */
[----:B------:R-:W-:Y:S02]  /*6060*/  UIADD3 UR8, UPT, UPT, -UR5, URZ, URZ ;  /* 0x000000ff05087290 */ /* 0x000fe4000fffe1ff */
[----:B------:R-:W-:Y:S01]  /*6070*/  UIADD3 UR10, UPT, UPT, -UR11, URZ, URZ ;  /* 0x000000ff0b0a7290 */ /* 0x000fe2000fffe1ff */
[----:B------:R-:W-:Y:S01]  /*6080*/  @!UP0 UMOV UR4, UR9 ;  /* 0x0000000900048c82 */ /* 0x000fe20008000000 */
[----:B------:R-:W-:Y:S02]  /*6090*/  UIADD3 UR9, UPT, UPT, -UR6, URZ, URZ ;  /* 0x000000ff06097290 */ /* 0x000fe4000fffe1ff */
[----:B------:R-:W-:Y:S02]  /*60a0*/  @!UP0 USHF.R.U32.HI UR4, URZ, UR41, UR4 ;  /* 0x00000029ff048299 */ /* 0x000fe40008011604 */
[----:B------:R-:W-:Y:S02]  /*60b0*/  UIMAD UR10, UR42, UR10, UR6 ;  /* 0x0000000a2a0a72a4 */ /* 0x000fe4000f8e0206 */
[----:B------:R-:W-:Y:S04]  /*60c0*/  @!UP0 USEL UR4, UR5, UR4, !UP2 ;  /* 0x0000000405048287 */ /* 0x000fe8000d000000 */
[----:B------:R-:W-:Y:S02]  /*60d0*/  @!UP0 UIMAD UR10, UR7, UR10, UR4 ;  /* 0x0000000a070a82a4 */ /* 0x000fe4000f8e0204 */
[----:B------:R-:W-:Y:S02]  /*60e0*/  @!UP0 UIADD3 UR11, UPT, UPT, UR11, -UR4, URZ ;  /* 0x800000040b0b8290 */ /* 0x000fe4000fffe0ff */
[----:B------:R-:W-:Y:S02]  /*60f0*/  UIMAD UR7, UR43, UR8, UR38 ;  /* 0x000000082b0772a4 */ /* 0x000fe4000f8e0226 */
[----:B------:R-:W-:Y:S02]  /*6100*/  @!UP0 UIMAD UR6, UR11, UR42, UR5 ;  /* 0x0000002a0b0682a4 */ /* 0x000fe4000f8e0205 */
[----:B------:R-:W-:Y:S01]  /*6110*/  UIMAD UR4, UR58, UR9, UR37 ;  /* 0x000000093a0472a4 */ /* 0x000fe2000f8e0225 */
[----:B------:R-:W-:Y:S02]  /*6120*/  @!UP0 UMOV UR5, UR10 ;  /* 0x0000000a00058c82 */ /* 0x000fe40008000000 */
[----:B------:R-:W-:Y:S02]  /*6130*/  UIMAD UR38, UR5, UR43, UR7 ;  /* 0x0000002b052672a4 */ /* 0x000fe4000f8e0207 */
[----:B------:R-:W-:Y:S11]  /*6140*/  UIMAD UR37, UR6, UR58, UR4 ;  /* 0x0000003a062572a4 */ /* 0x000ff6000f8e0204 */
[----:B------:R-:W-:Y:S01]  /*6150*/  @!UPT UIADD3 URZ, UPT, UPT, URZ, URZ, URZ ;  /* 0x000000fffffff290 */ /* 0x000fe2000fffe0ff */
.L_x_102:
[----:B------:R-:W-:Y:S01]  /*6160*/  UISETP.NE.AND UP0, UPT, UR39, 0x1, UPT ;  /* 0x000000012700788c */ /* 0x000fe2000bf05270 */
[----:B------:R-:W-:Y:S01]  /*6170*/  LOP3.LUT P0, RZ, R153, 0x3f0, RZ, 0xc0, !PT ;  /* 0x000003f099ff7812 */ /* 0x000fe2000780c0ff */
[----:B------:R-:W-:Y:S01]  /*6180*/  USHF.L.U32 UR50, UR16, 0x7, URZ ;  /* 0x0000000710327899 */ /* 0x000fe200080006ff */
[----:B------:R-:W-:Y:S01]  /*6190*/  BSSY.RECONVERGENT B6, `(.L_x_103) ;  /* 0x0000034000067945 */ /* 0x000fe20003800200 */
[----:B------:R-:W-:Y:S01]  /*61a0*/  USHF.L.U32 UR49, UR20, 0x8, URZ ;  /* 0x0000000814317899 */ /* 0x000fe200080006ff */
[----:B------:R-:W-:Y:S06]  /*61b0*/  IADD3 R155, PT, PT, R155, 0x1, RZ ;  /* 0x000000019b9b7810 */ /* 0x000fec0007ffe0ff */
[----:B------:R-:W2:Y:S01]  /*61c0*/  @!UP0 LDCU.128 UR12, c[0x0][0xb10] ;  /* 0x00016200ff0c87ac */ /* 0x000ea20008000c00 */
[----:B------:R-:W4:Y:S01]  /*61d0*/  @!UP0 LDCU UR5, c[0x0][0xb0c] ;  /* 0x00016180ff0587ac */ /* 0x000f220008000800 */
[----:B------:R-:W3:Y:S01]  /*61e0*/  @!UP0 LDCU UR10, c[0x0][0xb20] ;  /* 0x00016400ff0a87ac */ /* 0x000ee20008000800 */
[----:B--2---:R-:W-:Y:S02]  /*61f0*/  UIMAD.WIDE.U32 UR8, UR38, UR12, URZ ;  /* 0x0000000c260872a5 */ /* 0x004fe4000f8e00ff */
[----:B------:R-:W-:Y:S02]  /*6200*/  UIMAD.WIDE.U32 UR6, UR37, UR15, URZ ;  /* 0x0000000f250672a5 */ /* 0x000fe4000f8e00ff */
[----:B------:R-:W-:Y:S03]  /*6210*/  @!UP0 UISETP.NE.AND UP1, UPT, UR14, 0x1, UPT ;  /* 0x000000010e00888c */ /* 0x000fe6000bf25270 */
[----:B------:R-:W-:Y:S01]  /*6220*/  @!UP0 UMOV UR4, UR9 ;  /* 0x0000000900048c82 */ /* 0x000fe20008000000 */
[----:B----4-:R-:W-:Y:S02]  /*6230*/  @!UP0 UISETP.NE.AND UP2, UPT, UR5, 0x1, UPT ;  /* 0x000000010500888c */ /* 0x010fe4000bf45270 */
[----:B------:R-:W-:Y:S01]  /*6240*/  @!UP0 USHF.R.U32.HI UR4, URZ, UR13, UR4 ;  /* 0x0000000dff048299 */ /* 0x000fe20008011604 */
[----:B------:R-:W-:Y:S02]  /*6250*/  @!UP0 UMOV UR6, UR7 ;  /* 0x0000000700068c82 */ /* 0x000fe40008000000 */
[----:B---3--:R-:W-:Y:S02]  /*6260*/  @!UP0 USHF.R.U32.HI UR6, URZ, UR10, UR6 ;  /* 0x0000000aff068299 */ /* 0x008fe40008011606 */
[----:B------:R-:W-:Y:S02]  /*6270*/  @!UP0 USEL UR7, UR38, UR4, !UP2 ;  /* 0x0000000426078287 */ /* 0x000fe4000d000000 */
[----:B------:R-:W-:Y:S04]  /*6280*/  @!UP0 USEL UR6, UR37, UR6, !UP1 ;  /* 0x0000000625068287 */ /* 0x000fe8000c800000 */
[----:B------:R-:W-:Y:S02]  /*6290*/  @!UP0 UIADD3 UR4, UPT, UPT, -UR7, UR6, URZ ;  /* 0x0000000607048290 */ /* 0x000fe4000fffe1ff */
[----:B------:R-:W-:Y:S02]  /*62a0*/  @!UP0 UIADD3 UR6, UPT, UPT, UR7, -UR6, URZ ;  /* 0x8000000607068290 */ /* 0x000fe4000fffe0ff */
[----:B------:R-:W-:Y:S02]  /*62b0*/  @!UP0 UIMAD UR38, UR4, UR5, UR38 ;  /* 0x00000005042682a4 */ /* 0x000fe4000f8e0226 */
[----:B------:R-:W-:Y:S01]  /*62c0*/  @!UP0 UIMAD UR37, UR6, UR14, UR37 ;  /* 0x0000000e062582a4 */ /* 0x000fe2000f8e0225 */
[----:B------:R-:W-:Y:S11]  /*62d0*/  @!P0 BRA `(.L_x_104) ;  /* 0x00000000007c8947 */ /* 0x000ff60003800000 */
[----:B------:R-:W2:Y:S01]  /*62e0*/  LDCU.64 UR8, c[0x4][0x80] ;  /* 0x01001000ff0877ac */ /* 0x000ea20008000a00 */
[----:B------:R-:W-:Y:S01]  /*62f0*/  MOV R2, 0x0 ;  /* 0x0000000000027802 */ /* 0x000fe20000000f00 */
[----:B------:R-:W-:Y:S02]  /*6300*/  HFMA2 R12, -RZ, RZ, 0, 5.9604644775390625e-08 ;  /* 0x00000001ff0c7431 */ /* 0x000fe400000001ff */
[----:B------:R-:W-:Y:S01]  /*6310*/  IMAD.MOV.U32 R8, RZ, RZ, 0x70 ;  /* 0x00000070ff087424 */ /* 0x000fe200078e00ff */
[----:B------:R3:W4:Y:S01]  /*6320*/  LDC.64 R14, c[0x4][R2] ;  /* 0x01000000020e7b82 */ /* 0x0007220000000a00 */
[----:B------:R-:W1:Y:S01]  /*6330*/  LDCU.64 UR6, c[0x4][0x88] ;  /* 0x01001100ff0677ac */ /* 0x000e620008000a00 */
[----:B------:R-:W-:Y:S01]  /*6340*/  IMAD.MOV.U32 R13, RZ, RZ, RZ ;  /* 0x000000ffff0d7224 */ /* 0x000fe200078e00ff */
[----:B------:R-:W1:Y:S01]  /*6350*/  LDCU.64 UR4, c[0x4][0x8] ;  /* 0x01000100ff0477ac */ /* 0x000e620008000a00 */
[----:B--2---:R-:W-:Y:S01]  /*6360*/  MOV R5, UR9 ;  /* 0x0000000900057c02 */ /* 0x004fe20008000f00 */
[----:B------:R-:W-:Y:S01]  /*6370*/  IMAD.U32 R4, RZ, RZ, UR8 ;  /* 0x00000008ff047e24 */ /* 0x000fe2000f8e00ff */
[----:B-1----:R-:W-:Y:S01]  /*6380*/  MOV R7, UR7 ;  /* 0x0000000700077c02 */ /* 0x002fe20008000f00 */
[----:B------:R-:W-:Y:S01]  /*6390*/  IMAD.U32 R6, RZ, RZ, UR6 ;  /* 0x00000006ff067e24 */ /* 0x000fe2000f8e00ff */
[----:B------:R-:W-:Y:S01]  /*63a0*/  MOV R11, UR5 ;  /* 0x00000005000b7c02 */ /* 0x000fe20008000f00 */
[----:B------:R-:W-:Y:S02]  /*63b0*/  IMAD.U32 R10, RZ, RZ, UR4 ;  /* 0x00000004ff0a7e24 */ /* 0x000fe4000f8e00ff */
[----:B------:R-:W-:Y:S07]  /*63c0*/  LEPC R20, `(.L_x_105) ;  /* 0x000000001014794e */ /* 0x000fee0000000000 */
[----:B---345:R-:W-:Y:S05]  /*63d0*/  CALL.ABS.NOINC R14 ;  /* 0x000000000e007343 */ /* 0x038fea0003c00000 */
.L_x_105:
[----:B------:R-:W1:Y:S01]  /*63e0*/  LDCU.64 UR8, c[0x4][0x80] ;  /* 0x01001000ff0877ac */ /* 0x000e620008000a00 */
[----:B------:R-:W2:Y:S01]  /*63f0*/  LDC.64 R2, c[0x4][R2] ;  /* 0x0100000002027b82 */ /* 0x000ea20000000a00 */
[----:B------:R-:W-:Y:S02]  /*6400*/  HFMA2 R12, -RZ, RZ, 0, 5.9604644775390625e-08 ;  /* 0x00000001ff0c7431 */ /* 0x000fe400000001ff */
[----:B------:R-:W-:Y:S02]  /*6410*/  IMAD.MOV.U32 R8, RZ, RZ, 0x70 ;  /* 0x00000070ff087424 */ /* 0x000fe400078e00ff */
[----:B------:R-:W-:Y:S01]  /*6420*/  IMAD.MOV.U32 R13, RZ, RZ, RZ ;  /* 0x000000ffff0d7224 */ /* 0x000fe200078e00ff */
[----:B------:R-:W3:Y:S01]  /*6430*/  LDCU.64 UR6, c[0x4][0x88] ;  /* 0x01001100ff0677ac */ /* 0x000ee20008000a00 */
[----:B------:R-:W4:Y:S01]  /*6440*/  LDCU.64 UR4, c[0x4][0x8] ;  /* 0x01000100ff0477ac */ /* 0x000f220008000a00 */
[----:B-1----:R-:W-:Y:S02]  /*6450*/  MOV R4, UR8 ;  /* 0x0000000800047c02 */ /* 0x002fe40008000f00 */
[----:B------:R-:W-:Y:S02]  /*6460*/  MOV R5, UR9 ;  /* 0x0000000900057c02 */ /* 0x000fe40008000f00 */
[----:B---3--:R-:W-:Y:S01]  /*6470*/  MOV R7, UR7 ;  /* 0x0000000700077c02 */ /* 0x008fe20008000f00 */
[----:B------:R-:W-:Y:S01]  /*6480*/  IMAD.U32 R6, RZ, RZ, UR6 ;  /* 0x00000006ff067e24 */ /* 0x000fe2000f8e00ff */
[----:B----4-:R-:W-:Y:S01]  /*6490*/  MOV R11, UR5 ;  /* 0x00000005000b7c02 */ /* 0x010fe20008000f00 */
[----:B------:R-:W-:Y:S02]  /*64a0*/  IMAD.U32 R10, RZ, RZ, UR4 ;  /* 0x00000004ff0a7e24 */ /* 0x000fe4000f8e00ff */
[----:B------:R-:W-:Y:S07]  /*64b0*/  LEPC R20, `(.L_x_104) ;  /* 0x000000001014794e */ /* 0x000fee0000000000 */
[----:B--2---:R-:W-:Y:S05]  /*64c0*/  CALL.ABS.NOINC R2 ;  /* 0x0000000002007343 */ /* 0x004fea0003c00000 */
.L_x_104:
[----:B------:R-:W-:Y:S05]  /*64d0*/  BSYNC.RECONVERGENT B6 ;  /* 0x0000000000067941 */ /* 0x000fea0003800200 */
.L_x_103:
[----:B------:R-:W-:Y:S02]  /*64e0*/  ISETP.NE.U32.AND P0, PT, RZ, UR54, PT ;  /* 0x00000036ff007c0c */ /* 0x000fe4000bf05070 */
[C---:B------:R-:W-:Y:S02]  /*64f0*/  ISETP.NE.U32.AND P1, PT, R146.reuse, RZ, PT ;  /* 0x000000ff9200720c */ /* 0x040fe40003f25070 */
[----:B------:R-:W-:Y:S02]  /*6500*/  ISETP.NE.U32.AND P4, PT, R146, RZ, PT ;  /* 0x000000ff9200720c */ /* 0x000fe40003f85070 */
[----:B------:R-:W-:Y:S02]  /*6510*/  ISETP.NE.AND.EX P0, PT, RZ, UR55, PT, P0 ;  /* 0x00000037ff007c0c */ /* 0x000fe4000bf05300 */
[C---:B------:R-:W-:Y:S02]  /*6520*/  ISETP.NE.AND.EX P1, PT, R147.reuse, RZ, PT, P1 ;  /* 0x000000ff9300720c */ /* 0x040fe40003f25310 */
[----:B------:R-:W-:Y:S02]  /*6530*/  ISETP.NE.AND.EX P4, PT, R147, RZ, P0, P4 ;  /* 0x000000ff9300720c */ /* 0x000fe40000785340 */
[----:B------:R-:W-:Y:S02]  /*6540*/  ISETP.NE.U32.AND P5, PT, R142, RZ, PT ;  /* 0x000000ff8e00720c */ /* 0x000fe40003fa5070 */
[----:B------:R-:W-:Y:S02]  /*6550*/  ISETP.NE.U32.AND P3, PT, RZ, UR54, PT ;  /* 0x00000036ff007c0c */ /* 0x000fe4000bf65070 */
[----:B------:R-:W-:Y:S02]  /*6560*/  PLOP3.LUT P2, PT, PT, PT, PT, 0x8, 0x80 ;  /* 0x000000000080781c */ /* 0x000fe40003f4e170 */
[----:B------:R-:W-:Y:S02]  /*6570*/  ISETP.NE.AND.EX P5, PT, R143, RZ, PT, P5 ;  /* 0x000000ff8f00720c */ /* 0x000fe40003fa5350 */
[----:B------:R-:W-:Y:S03]  /*6580*/  ISETP.NE.AND.EX P3, PT, RZ, UR55, PT, P3 ;  /* 0x00000037ff007c0c */ /* 0x000fe6000bf65330 */
[----:B------:R-:W-:Y:S01]  /*6590*/  @!P4 PLOP3.LUT P2, PT, P1, PT, PT, 0x80, 0x8 ;  /* 0x000000000008c81c */ /* 0x000fe20000f4f070 */
[----:B------:R-:W-:Y:S01]  /*65a0*/  @!UPT UIADD3 URZ, UPT, UPT, URZ, URZ, URZ ;  /* 0x000000fffffff290 */ /* 0x000fe2000fffe0ff */
[----:B------:R-:W-:Y:S11]  /*65b0*/  @!P1 BRA `(.L_x_106) ;  /* 0x0000000000309947 */ /* 0x000ff60003800000 */
[----:B------:R-:W-:Y:S01]  /*65c0*/  ISETP.NE.U32.AND P0, PT, R144, RZ, PT ;  /* 0x000000ff9000720c */ /* 0x000fe20003f05070 */
[----:B------:R-:W2:Y:S01]  /*65d0*/  LDCU.64 UR4, c[0x0][0x358] ;  /* 0x00006b00ff0477ac */ /* 0x000ea20008000a00 */
[----:B------:R-:W-:Y:S02]  /*65e0*/  IMAD.MOV.U32 R150, RZ, RZ, 0x1 ;  /* 0x00000001ff967424 */ /* 0x000fe400078e00ff */
[----:B------:R-:W-:Y:S11]  /*65f0*/  ISETP.NE.AND.EX P0, PT, R145, RZ, PT, P0 ;  /* 0x000000ff9100720c */ /* 0x000ff60003f05300 */
[----:B------:R-:W-:Y:S02]  /*6600*/  @!UPT UIADD3 URZ, UPT, UPT, URZ, URZ, URZ ;  /* 0x000000fffffff290 */ /* 0x000fe4000fffe0ff */
[----:B------:R-:W3:Y:S01]  /*6610*/  @P0 LDC.64 R2, c[0x0][0x888] ;  /* 0x00022200ff020b82 */ /* 0x000ee20000000a00 */
[----:B-1----:R-:W-:Y:S04]  /*6620*/  @P0 IMAD R0, R146, UR36, RZ ;  /* 0x0000002492000c24 */ /* 0x002fe8000f8e02ff */
[----:B---3--:R-:W-:Y:S04]  /*6630*/  @P0 IMAD.WIDE R2, R0, 0x4, R2 ;  /* 0x0000000400020825 */ /* 0x008fe800078e0202 */
[----:B------:R-:W-:Y:S01]  /*6640*/  HFMA2 R0, -RZ, RZ, 0, 5.9604644775390625e-08 ;  /* 0x00000001ff007431 */ /* 0x000fe200000001ff */
[----:B--2--5:R2:W5:Y:S04]  /*6650*/  @P0 LDG.E R73, desc[UR4][R2.64] ;  /* 0x0000000402490981 */ /* 0x024568000c1e1900 */
[----:B------:R-:W-:Y:S01]  /*6660*/  @!P0 PRMT R150, R0, 0x7610, R150 ;  /* 0x0000761000968816 */ /* 0x000fe20000000096 */
[----:B--2---:R-:W3:Y:S06]  /*6670*/  @!P0 LDC R73, c[0x0][0x880] ;  /* 0x00022000ff498b82 */ /* 0x004eec0000000800 */
.L_x_106:
[----:B------:R-:W-:Y:S05]  /*6680*/  @!P5 BRA `(.L_x_107) ;  /* 0x000000000024d947 */ /* 0x000fea0003800000 */
[----:B------:R-:W-:Y:S01]  /*6690*/  ISETP.NE.U32.AND P0, PT, R140, RZ, PT ;  /* 0x000000ff8c00720c */ /* 0x000fe20003f05070 */
[----:B------:R-:W2:Y:S03]  /*66a0*/  LDCU.64 UR4, c[0x0][0x358] ;  /* 0x00006b00ff0477ac */ /* 0x000ea60008000a00 */
[----:B------:R-:W-:Y:S11]  /*66b0*/  ISETP.NE.AND.EX P0, PT, R141, RZ, PT, P0 ;  /* 0x000000ff8d00720c */ /* 0x000ff60003f05300 */
[----:B------:R-:W-:Y:S02]  /*66c0*/  @!UPT UIADD3 URZ, UPT, UPT, URZ, URZ, URZ ;  /* 0x000000fffffff290 */ /* 0x000fe4000fffe0ff */
[----:B------:R-:W4:Y:S01]  /*66d0*/  @P0 LDC.64 R2, c[0x0][0x8a8] ;  /* 0x00022a00ff020b82 */ /* 0x000f220000000a00 */
[----:B-1----:R-:W-:Y:S04]  /*66e0*/  @P0 IMAD R0, R142, UR36, RZ ;  /* 0x000000248e000c24 */ /* 0x002fe8000f8e02ff */
[----:B----4-:R-:W-:Y:S05]  /*66f0*/  @P0 IMAD.WIDE R2, R0, 0x4, R2 ;  /* 0x0000000400020825 */ /* 0x010fea00078e0202 */
[----:B--2--5:R2:W5:Y:S02]  /*6700*/  @P0 LDG.E R70, desc[UR4][R2.64] ;  /* 0x0000000402460981 */ /* 0x024564000c1e1900 */
[----:B--2---:R-:W4:Y:S02]  /*6710*/  @!P0 LDC R70, c[0x0][0x8a0] ;  /* 0x00022800ff468b82 */ /* 0x004f240000000800 */
.L_x_107:
[----:B---3-5:R-:W-:Y:S01]  /*6720*/  FSETP.NEU.AND P0, PT, R73, RZ, PT ;  /* 0x000000ff4900720b */ /* 0x028fe20003f0d000 */
[----:B------:R-:W-:Y:S01]  /*6730*/  IMAD.SHL.U32 R166, R148, 0x2, RZ ;  /* 0x0000000294a67824 */ /* 0x000fe200078e00ff */
[----:B------:R-:W-:Y:S01]  /*6740*/  SEL R3, RZ, 0xffffffff, P3 ;  /* 0xffffffffff037807 */ /* 0x000fe20001800000 */
[----:B------:R-:W-:Y:S01]  /*6750*/  IMAD.SHL.U32 R78, R161, 0x10, RZ ;  /* 0x00000010a14e7824 */ /* 0x000fe200078e00ff */
[----:B------:R-:W-:Y:S01]  /*6760*/  @!P4 LOP3.LUT P3, RZ, R150, 0xff, RZ, 0xc0, !PT ;  /* 0x000000ff96ffc812 */ /* 0x000fe2000786c0ff */
[----:B------:R-:W-:Y:S01]  /*6770*/  VIADD R87, R166, UR44 ;  /* 0x0000002ca6577c36 */ /* 0x000fe20008000000 */
[----:B------:R-:W-:Y:S01]  /*6780*/  @!P4 SEL R2, RZ, 0xffffffff, P0 ;  /* 0xffffffffff02c807 */ /* 0x000fe20000000000 */
[----:B------:R-:W-:Y:S01]  /*6790*/  IMAD.SHL.U32 R84, R162, 0x10, RZ ;  /* 0x00000010a2547824 */ /* 0x000fe200078e00ff */
[----:B------:R-:W-:Y:S01]  /*67a0*/  LOP3.LUT R160, R160, 0x1, RZ, 0x3c, !PT ;  /* 0x00000001a0a07812 */ /* 0x000fe200078e3cff */
[----:B------:R-:W-:Y:S01]  /*67b0*/  IMAD.IADD R157, R87, 0x1, R78 ;  /* 0x00000001579d7824 */ /* 0x000fe200078e024e */
[----:B------:R-:W-:Y:S01]  /*67c0*/  @P2 SEL R2, R3, R2, !P3 ;  /* 0x0000000203022207 */ /* 0x000fe20005800000 */
[----:B------:R-:W-:Y:S01]  /*67d0*/  BSSY B1, `(.L_x_108) ;  /* 0x000004e000017945 */ /* 0x000fe20003800000 */
[----:B------:R-:W-:Y:S01]  /*67e0*/  LEA R167, R68, UR44, 0x3 ;  /* 0x0000002c44a77c11 */ /* 0x000fe2000f8e18ff */
[----:B------:R-:W-:Y:S01]  /*67f0*/  IMAD.MOV.U32 R85, RZ, RZ, 0x1 ;  /* 0x00000001ff557424 */ /* 0x000fe200078e00ff */
[----:B------:R-:W-:Y:S01]  /*6800*/  @!P4 LOP3.LUT R2, R2, 0x1, RZ, 0xc0, !PT ;  /* 0x000000010202c812 */ /* 0x000fe200078ec0ff */
[----:B------:R-:W-:Y:S01]  /*6810*/  IMAD R71, R68, 0x100, R69 ;  /* 0x0000010044477824 */ /* 0x000fe200078e0245 */
[----:B-1----:R-:W-:Y:S01]  /*6820*/  SHF.L.U32 R0, R159, 0x1f, RZ ;  /* 0x0000001f9f007819 */ /* 0x002fe200000006ff */
[----:B------:R-:W-:Y:S01]  /*6830*/  IMAD.MOV.U32 R79, RZ, RZ, RZ ;  /* 0x000000ffff4f7224 */ /* 0x000fe200078e00ff */
[----:B------:R-:W-:Y:S02]  /*6840*/  ISETP.NE.U32.OR P6, PT, R2, 0x1, P4 ;  /* 0x000000010200780c */ /* 0x000fe400027c5470 */
[----:B------:R-:W-:Y:S02]  /*6850*/  CS2R R138, SRZ ;  /* 0x00000000008a7805 */ /* 0x000fe4000001ff00 */
[----:B------:R-:W-:Y:S02]  /*6860*/  LOP3.LUT P4, R154, R150, 0xff, RZ, 0xc0, !PT ;  /* 0x000000ff969a7812 */ /* 0x000fe4000788c0ff */
[----:B------:R-:W-:Y:S02]  /*6870*/  CS2R R136, SRZ ;  /* 0x0000000000887805 */ /* 0x000fe4000001ff00 */
[----:B------:R-:W-:Y:S02]  /*6880*/  SEL R2, RZ, 0xffffffff, P0 ;  /* 0xffffffffff027807 */ /* 0x000fe40000000000 */
[----:B------:R-:W-:Y:S02]  /*6890*/  CS2R R130, SRZ ;  /* 0x0000000000827805 */ /* 0x000fe4000001ff00 */
[----:B------:R-:W-:Y:S02]  /*68a0*/  P2R R164, PR, RZ, 0x40 ;  /* 0x00000040ffa47803 */ /* 0x000fe40000000000 */
[----:B------:R-:W-:Y:S02]  /*68b0*/  CS2R R128, SRZ ;  /* 0x0000000000807805 */ /* 0x000fe4000001ff00 */
[----:B------:R-:W-:Y:S02]  /*68c0*/  @P1 SEL R2, R3, R2, !P4 ;  /* 0x0000000203021207 */ /* 0x000fe40006000000 */
[----:B------:R-:W-:Y:S02]  /*68d0*/  CS2R R122, SRZ ;  /* 0x00000000007a7805 */ /* 0x000fe4000001ff00 */
[----:B------:R-:W-:Y:S02]  /*68e0*/  CS2R R120, SRZ ;  /* 0x0000000000787805 */ /* 0x000fe4000001ff00 */
[----:B------:R-:W-:Y:S02]  /*68f0*/  CS2R R114, SRZ ;  /* 0x0000000000727805 */ /* 0x000fe4000001ff00 */
[----:B------:R-:W-:Y:S02]  /*6900*/  LOP3.LUT R2, R2, 0x1, RZ, 0xc0, !PT ;  /* 0x0000000102027812 */ /* 0x000fe400078ec0ff */
[----:B------:R-:W-:Y:S02]  /*6910*/  CS2R R112, SRZ ;  /* 0x0000000000707805 */ /* 0x000fe4000001ff00 */
[----:B------:R-:W-:Y:S02]  /*6920*/  @P6 SHF.L.U32 R4, R160, 0x1f, RZ ;  /* 0x0000001fa0046819 */ /* 0x000fe400000006ff */
[----:B------:R-:W-:Y:S02]  /*6930*/  CS2R R106, SRZ ;  /* 0x00000000006a7805 */ /* 0x000fe4000001ff00 */
[----:B------:R-:W-:Y:S02]  /*6940*/  ISETP.NE.U32.AND P5, PT, R2, 0x1, PT ;  /* 0x000000010200780c */ /* 0x000fe40003fa5070 */
[----:B------:R-:W-:Y:S01]  /*6950*/  CS2R R104, SRZ ;  /* 0x0000000000687805 */ /* 0x000fe2000001ff00 */
[----:B------:R-:W1:Y:S01]  /*6960*/  @P6 SYNCS.PHASECHK.TRANS64.TRYWAIT P3, [UR44+0x20], R4 ;  /* 0x00002004ff0065a7 */ /* 0x000e62000806112c */
[----:B------:R-:W-:Y:S02]  /*6970*/  CS2R R98, SRZ ;  /* 0x0000000000627805 */ /* 0x000fe4000001ff00 */
[----:B------:R-:W-:Y:S02]  /*6980*/  P2R R86, PR, RZ, 0x20 ;  /* 0x00000020ff567803 */ /* 0x000fe40000000000 */
[----:B------:R-:W-:Y:S02]  /*6990*/  CS2R R96, SRZ ;  /* 0x0000000000607805 */ /* 0x000fe4000001ff00 */
[----:B------:R-:W-:Y:S02]  /*69a0*/  CS2R R90, SRZ ;  /* 0x00000000005a7805 */ /* 0x000fe4000001ff00 */
[----:B------:R-:W-:Y:S02]  /*69b0*/  CS2R R88, SRZ ;  /* 0x0000000000587805 */ /* 0x000fe4000001ff00 */
[----:B------:R-:W-:Y:S02]  /*69c0*/  CS2R R82, SRZ ;  /* 0x0000000000527805 */ /* 0x000fe4000001ff00 */
[----:B------:R-:W-:Y:S01]  /*69d0*/  CS2R R80, SRZ ;  /* 0x0000000000507805 */ /* 0x000fe2000001ff00 */
[----:B------:R-:W-:Y:S02]  /*69e0*/  IMAD.IADD R165, R87, 0x1, R84 ;  /* 0x0000000157a57824 */ /* 0x000fe400078e0254 */
[----:B------:R-:W-:Y:S01]  /*69f0*/  IMAD.IADD R156, R84, 0x1, R157 ;  /* 0x00000001549c7824 */ /* 0x000fe200078e029d */
[----:B------:R2:W3:Y:S01]  /*6a00*/  SYNCS.PHASECHK.TRANS64.TRYWAIT P2, [R167+URZ+0x90], R0 ;  /* 0x00009000a70075a7 */ /* 0x0004e200080411ff */
[----:B-1----:R-:W-:Y:S01]  /*6a10*/  @P6 SEL R85, RZ, 0x1, !P3 ;  /* 0x00000001ff556807 */ /* 0x002fe20005800000 */
[----:B--2---:R-:W-:Y:S06]  /*6a20*/  @!P6 BRA `(.L_x_109) ;  /* 0x0000000000a0e947 */ /* 0x004fec0003800000 */
[----:B------:R-:W-:Y:S01]  /*6a30*/  @P5 IMAD.MOV.U32 R2, RZ, RZ, -0x10 ;  /* 0xfffffff0ff025424 */ /* 0x000fe200078e00ff */
[----:B------:R-:W-:Y:S01]  /*6a40*/  ISETP.NE.AND P0, PT, R85, RZ, PT ;  /* 0x000000ff5500720c */ /* 0x000fe20003f05270 */
[----:B------:R-:W-:Y:S01]  /*6a50*/  BSSY B0, `(.L_x_110) ;  /* 0x0000010000007945 */ /* 0x000fe20003800000 */
[----:B------:R-:W-:Y:S02]  /*6a60*/  ISETP.NE.U32.AND P6, PT, R149, 0x1, PT ;  /* 0x000000019500780c */ /* 0x000fe40003fc5070 */
[----:B------:R-:W-:Y:S02]  /*6a70*/  CS2R R90, SRZ ;  /* 0x00000000005a7805 */ /* 0x000fe4000001ff00 */
[----:B------:R-:W-:Y:S02]  /*6a80*/  CS2R R88, SRZ ;  /* 0x0000000000587805 */ /* 0x000fe4000001ff00 */
[----:B------:R-:W-:Y:S02]  /*6a90*/  CS2R R106, SRZ ;  /* 0x00000000006a7805 */ /* 0x000fe4000001ff00 */
[----:B------:R-:W-:Y:S02]  /*6aa0*/  @P5 SEL R2, R2, 0x10, !P6 ;  /* 0x0000001002025807 */ /* 0x000fe40007000000 */
[----:B------:R-:W-:Y:S02]  /*6ab0*/  CS2R R104, SRZ ;  /* 0x0000000000687805 */ /* 0x000fe4000001ff00 */
[----:B------:R-:W-:Y:S02]  /*6ac0*/  CS2R R122, SRZ ;  /* 0x00000000007a7805 */ /* 0x000fe4000001ff00 */
[----:B------:R-:W-:Y:S01]  /*6ad0*/  CS2R R120, SRZ ;  /* 0x0000000000787805 */ /* 0x000fe2000001ff00 */
[----:B------:R-:W-:Y:S02]  /*6ae0*/  @P5 IMAD.IADD R7, R87, 0x1, R2 ;  /* 0x0000000157075824 */ /* 0x000fe400078e0202 */
[C---:B------:R-:W-:Y:S02]  /*6af0*/  @P5 IMAD.IADD R6, R2.reuse, 0x1, R165 ;  /* 0x0000000102065824 */ /* 0x040fe400078e02a5 */
[----:B------:R-:W-:Y:S01]  /*6b00*/  @P5 IMAD.IADD R5, R2, 0x1, R157 ;  /* 0x0000000102055824 */ /* 0x000fe200078e029d */
[----:B------:R-:W-:Y:S06]  /*6b10*/  @P0 BRA `(.L_x_111) ;  /* 0x00000000000c0947 */ /* 0x000fec0003800000 */
[----:B------:R-:W-:Y:S04]  /*6b20*/  SHF.L.U32 R4, R160, 0x1f, RZ ;  /* 0x0000001fa0047819 */ /* 0x000fe800000006ff */
[----:B------:R-:W1:Y:S02]  /*6b30*/  SYNCS.PHASECHK.TRANS64.TRYWAIT P0, [UR44+0x20], R4 ;  /* 0x00002004ff0075a7 */ /* 0x000e64000800112c */
[----:B-1----:R-:W-:Y:S05]  /*6b40*/  @!P0 BRA `(.L_x_112) ;  /* 0x0000005c00648947 */ /* 0x002fea0003800000 */
.L_x_111:
[----:B------:R-:W-:Y:S05]  /*6b50*/  BSYNC B0 ;  /* 0x0000000000007941 */ /* 0x000fea0003800000 */
.L_x_110:
[----:B------:R-:W-:Y:S01]  /*6b60*/  ISETP.NE.AND P0, PT, R86, RZ, PT ;  /* 0x000000ff5600720c */ /* 0x000fe20003f05270 */
[----:B------:R-:W-:Y:S01]  /*6b70*/  IMAD.MOV.U32 R139, RZ, RZ, RZ ;  /* 0x000000ffff8b7224 */ /* 0x000fe200078e00ff */
[----:B------:R-:W-:Y:S02]  /*6b80*/  CS2R R136, SRZ ;  /* 0x0000000000887805 */ /* 0x000fe4000001ff00 */
[----:B------:R-:W-:Y:S02]  /*6b90*/  CS2R R82, SRZ ;  /* 0x0000000000527805 */ /* 0x000fe4000001ff00 */
[----:B------:R-:W-:Y:S02]  /*6ba0*/  CS2R R80, SRZ ;  /* 0x0000000000507805 */ /* 0x000fe4000001ff00 */
[----:B------:R-:W-:Y:S02]  /*6bb0*/  CS2R R98, SRZ ;  /* 0x0000000000627805 */ /* 0x000fe4000001ff00 */
[----:B------:R-:W-:Y:S02]  /*6bc0*/  CS2R R96, SRZ ;  /* 0x0000000000607805 */ /* 0x000fe4000001ff00 */
[----:B------:R-:W-:Y:S02]  /*6bd0*/  CS2R R114, SRZ ;  /* 0x0000000000727805 */ /* 0x000fe4000001ff00 */
[----:B------:R-:W-:Y:S02]  /*6be0*/  CS2R R112, SRZ ;  /* 0x0000000000707805 */ /* 0x000fe4000001ff00 */
[----:B------:R-:W-:Y:S02]  /*6bf0*/  CS2R R130, SRZ ;  /* 0x0000000000827805 */ /* 0x000fe4000001ff00 */
[----:B------:R-:W-:Y:S01]  /*6c00*/  CS2R R128, SRZ ;  /* 0x0000000000807805 */ /* 0x000fe2000001ff00 */
[----:B------:R-:W-:Y:S01]  /*6c10*/  IMAD.MOV.U32 R79, RZ, RZ, 0x1 ;  /* 0x00000001ff4f7424 */ /* 0x000fe200078e00ff */
[----:B------:R2:W1:Y:S01]  /*6c20*/  @P0 LDS.128 R88, [R7+0x400] ;  /* 0x0004000007580984 */ /* 0x0004620000000c00 */
[----:B------:R-:W-:Y:S03]  /*6c30*/  @P0 IMAD.IADD R2, R2, 0x1, R156 ;  /* 0x0000000102020824 */ /* 0x000fe600078e029c */
[----:B------:R2:W1:Y:S04]  /*6c40*/  @P0 LDS.128 R104, [R6+0x400] ;  /* 0x0004000006680984 */ /* 0x0004680000000c00 */
[----:B------:R2:W1:Y:S04]  /*6c50*/  @P0 LDS.128 R120, [R5+0x400] ;  /* 0x0004000005780984 */ /* 0x0004680000000c00 */
[----:B------:R2:W1:Y:S04]  /*6c60*/  @P0 LDS.128 R136, [R2+0x400] ;  /* 0x0004000002880984 */ /* 0x0004680000000c00 */
[----:B------:R2:W1:Y:S04]  /*6c70*/  @P0 LDS.128 R80, [R166+UR44+0x400] ;  /* 0x0004002ca6500984 */ /* 0x0004680008000c00 */
[----:B------:R2:W1:Y:S04]  /*6c80*/  @P0 LDS.128 R96, [R165+0x400] ;  /* 0x00040000a5600984 */ /* 0x0004680000000c00 */
[----:B------:R2:W1:Y:S04]  /*6c90*/  @P0 LDS.128 R112, [R157+0x400] ;  /* 0x000400009d700984 */ /* 0x0004680000000c00 */
[----:B------:R2:W1:Y:S02]  /*6ca0*/  @P0 LDS.128 R128, [R156+0x400] ;  /* 0x000400009c800984 */ /* 0x0004640000000c00 */
.L_x_109:
[----:B------:R-:W-:Y:S05]  /*6cb0*/  BSYNC B1 ;  /* 0x0000000000017941 */ /* 0x000fea0003800000 */
.L_x_108:
[----:B--2---:R-:W-:Y:S04]  /*6cc0*/  SHF.R.U32.HI R2, RZ, 0x15, R71 ;  /* 0x00000015ff027819 */ /* 0x004fe80000011647 */
[----:B------:R-:W-:Y:S01]  /*6cd0*/  LOP3.LUT P0, RZ, R2, 0x3, R151, 0x48, !PT ;  /* 0x0000000302ff7812 */ /* 0x000fe20007804897 */
[----:B------:R-:W-:Y:S01]  /*6ce0*/  @!UPT UIADD3 URZ, UPT, UPT, URZ, URZ, URZ ;  /* 0x000000fffffff290 */ /* 0x000fe2000fffe0ff */
[----:B---3--:R-:W-:Y:S11]  /*6cf0*/  @P2 BRA `(.L_x_113) ;  /* 0x0000000000082947 */ /* 0x008ff60003800000 */
[----:B------:R-:W2:Y:S02]  /*6d00*/  SYNCS.PHASECHK.TRANS64.TRYWAIT P1, [R167+URZ+0x90], R0 ;  /* 0x00009000a70075a7 */ /* 0x000ea400080211ff */
[----:B--2---:R-:W-:Y:S05]  /*6d10*/  @!P1 BRA `(.L_x_114) ;  /* 0x0000005c00089947 */ /* 0x004fea0003800000 */
.L_x_113:
[----:B------:R-:W-:Y:S05]  /*6d20*/  @!P0 BRA `(.L_x_115) ;  /* 0x0000000000408947 */ /* 0x000fea0003800000 */
[----:B------:R-:W3:Y:S01]  /*6d30*/  LDCU.64 UR8, c[0x4][0x70] ;  /* 0x01000e00ff0877ac */ /* 0x000ee20008000a00 */
[----:B-1----:R-:W-:Y:S01]  /*6d40*/  MOV R3, 0x0 ;  /* 0x0000000000037802 */ /* 0x002fe20000000f00 */
[----:B------:R-:W-:Y:S02]  /*6d50*/  HFMA2 R12, -RZ, RZ, 0, 5.9604644775390625e-08 ;  /* 0x00000001ff0c7431 */ /* 0x000fe400000001ff */
[----:B------:R-:W-:Y:S02]  /*6d60*/  IMAD.MOV.U32 R8, RZ, RZ, 0x192 ;  /* 0x00000192ff087424 */ /* 0x000fe400078e00ff */
[----:B------:R-:W-:Y:S01]  /*6d70*/  IMAD.MOV.U32 R13, RZ, RZ, RZ ;  /* 0x000000ffff0d7224 */ /* 0x000fe200078e00ff */
[----:B------:R-:W1:Y:S01]  /*6d80*/  LDCU.64 UR6, c[0x4][0x78] ;  /* 0x01000f00ff0677ac */ /* 0x000e620008000a00 */
[----:B------:R-:W2:Y:S01]  /*6d90*/  LDC.64 R2, c[0x4][R3] ;  /* 0x0100000003027b82 */ /* 0x000ea20000000a00 */
[----:B------:R-:W5:Y:S01]  /*6da0*/  LDCU.64 UR4, c[0x4][0x10] ;  /* 0x01000200ff0477ac */ /* 0x000f620008000a00 */
[----:B---3--:R-:W-:Y:S01]  /*6db0*/  MOV R5, UR9 ;  /* 0x0000000900057c02 */ /* 0x008fe20008000f00 */
[----:B------:R-:W-:Y:S01]  /*6dc0*/  IMAD.U32 R4, RZ, RZ, UR8 ;  /* 0x00000008ff047e24 */ /* 0x000fe2000f8e00ff */
[----:B-1----:R-:W-:Y:S01]  /*6dd0*/  MOV R7, UR7 ;  /* 0x0000000700077c02 */ /* 0x002fe20008000f00 */
[----:B------:R-:W-:Y:S01]  /*6de0*/  IMAD.U32 R6, RZ, RZ, UR6 ;  /* 0x00000006ff067e24 */ /* 0x000fe2000f8e00ff */
[----:B-----5:R-:W-:Y:S01]  /*6df0*/  MOV R11, UR5 ;  /* 0x00000005000b7c02 */ /* 0x020fe20008000f00 */
[----:B------:R-:W-:Y:S02]  /*6e00*/  IMAD.U32 R10, RZ, RZ, UR4 ;  /* 0x00000004ff0a7e24 */ /* 0x000fe4000f8e00ff */
[----:B------:R-:W-:Y:S07]  /*6e10*/  LEPC R20, `(.L_x_115) ;  /* 0x000000001014794e */ /* 0x000fee0000000000 */
[----:B--2-4-:R-:W-:Y:S05]  /*6e20*/  CALL.ABS.NOINC R2 ;  /* 0x0000000002007343 */ /* 0x014fea0003c00000 */
.L_x_115:
[----:B------:R-:W-:Y:S05]  /*6e30*/  WARPSYNC.ALL ;  /* 0x0000000000007948 */ /* 0x000fea0003800000 */
[----:B------:R-:W-:Y:S01]  /*6e40*/  R2UR UR4, R71 ;  /* 0x00000000470472ca */ /* 0x000fe200000e0000 */
[--C-:B-1----:R-:W-:Y:S01]  /*6e50*/  HADD2.F32 R72, -RZ, R80.reuse.H0_H0 ;  /* 0x20000050ff487230 */ /* 0x102fe20000004100 */
[----:B------:R-:W-:Y:S01]  /*6e60*/  MOV R100, 0xfffffff0 ;  /* 0xfffffff000647802 */ /* 0x000fe20000000f00 */
[----:B------:R-:W-:Y:S01]  /*6e70*/  HADD2.F32 R75, -RZ, R80.H1_H1 ;  /* 0x30000050ff4b7230 */ /* 0x000fe20000004100 */
[----:B------:R-:W-:Y:S01]  /*6e80*/  ISETP.NE.U32.AND P6, PT, R149, 0x1, PT ;  /* 0x000000019500780c */ /* 0x000fe20003fc5070 */
[----:B------:R-:W-:Y:S01]  /*6e90*/  HADD2.F32 R74, -RZ, R81.H1_H1 ;  /* 0x30000051ff4a7230 */ /* 0x000fe20000004100 */
[----:B------:R-:W-:Y:S01]  /*6ea0*/  ISETP.NE.AND P0, PT, R163, RZ, PT ;  /* 0x000000ffa300720c */ /* 0x000fe20003f05270 */
[--C-:B------:R-:W-:Y:S01]  /*6eb0*/  HADD2.F32 R77, -RZ, R99.reuse.H0_H0 ;  /* 0x20000063ff4d7230 */ /* 0x100fe20000004100 */
[----:B------:R-:W-:Y:S01]  /*6ec0*/  SEL R100, R100, 0x10, !P6 ;  /* 0x0000001064647807 */ /* 0x000fe20007000000 */
[----:B------:R-:W-:Y:S01]  /*6ed0*/  HADD2.F32 R76, -RZ, R99.H1_H1 ;  /* 0x30000063ff4c7230 */ /* 0x000fe20000004100 */
[----:B------:R-:W-:Y:S02]  /*6ee0*/  BSSY.RECONVERGENT B0, `(.L_x_116) ;  /* 0x00000fb000007945 */ /* 0x000fe40003800200 */
[----:B------:R-:W-:Y:S01]  /*6ef0*/  IADD3 R168, PT, PT, R87, R100, RZ ;  /* 0x0000006457a87210 */ /* 0x000fe20007ffe0ff */
[----:B------:R-:W2:Y:S01]  /*6f00*/  LDTM.x64 R4, tmem[UR4] ;  /* 0x00000004000479ee */ /* 0x000ea20008340000 */
[C---:B------:R-:W-:Y:S02]  /*6f10*/  IADD3 R169, PT, PT, R100.reuse, R165, RZ ;  /* 0x000000a564a97210 */ /* 0x040fe40007ffe0ff */
[C---:B------:R-:W-:Y:S02]  /*6f20*/  IADD3 R171, PT, PT, R100.reuse, R157, RZ ;  /* 0x0000009d64ab7210 */ /* 0x040fe40007ffe0ff */
[----:B------:R-:W-:Y:S01]  /*6f30*/  IADD3 R170, PT, PT, R100, R156, RZ ;  /* 0x0000009c64aa7210 */ /* 0x000fe20007ffe0ff */
[C---:B--2-4-:R-:W-:Y:S01]  /*6f40*/  FMUL R0, R70.reuse, R4 ;  /* 0x0000000446007220 */ /* 0x054fe20000400000 */
[C---:B------:R-:W-:Y:S01]  /*6f50*/  FMUL R2, R70.reuse, R5 ;  /* 0x0000000546027220 */ /* 0x040fe20000400000 */
[C---:B------:R-:W-:Y:S01]  /*6f60*/  FMUL R3, R70.reuse, R6 ;  /* 0x0000000646037220 */ /* 0x040fe20000400000 */
[C---:B------:R-:W-:Y:S01]  /*6f70*/  FMUL R7, R70.reuse, R7 ;  /* 0x0000000746077220 */ /* 0x040fe20000400000 */
[C---:B------:R-:W-:Y:S01]  /*6f80*/  FFMA R0, R73.reuse, R72, R0 ;  /* 0x0000004849007223 */ /* 0x040fe20000000000 */
[----:B------:R-:W-:Y:S02]  /*6f90*/  HADD2.F32 R72, -RZ, R81.H0_H0 ;  /* 0x20000051ff487230 */ /* 0x000fe40000004100 */
[C---:B------:R-:W-:Y:S01]  /*6fa0*/  FFMA R2, R73.reuse, R75, R2 ;  /* 0x0000004b49027223 */ /* 0x040fe20000000002 */
[--C-:B------:R-:W-:Y:S02]  /*6fb0*/  HADD2.F32 R75, -RZ, R82.reuse.H0_H0 ;  /* 0x20000052ff4b7230 */ /* 0x100fe40000004100 */
[C---:B------:R-:W-:Y:S01]  /*6fc0*/  FMUL R4, R70.reuse, R8 ;  /* 0x0000000846047220 */ /* 0x040fe20000400000 */
[----:B------:R-:W-:Y:S01]  /*6fd0*/  FMUL R5, R70, R9 ;  /* 0x0000000946057220 */ /* 0x000fe20000400000 */
[C---:B------:R-:W-:Y:S01]  /*6fe0*/  FFMA R3, R73.reuse, R72, R3 ;  /* 0x0000004849037223 */ /* 0x040fe20000000003 */
[----:B------:R-:W-:Y:S01]  /*6ff0*/  HADD2.F32 R72, -RZ, R82.H1_H1 ;  /* 0x30000052ff487230 */ /* 0x000fe20000004100 */
[----:B------:R-:W-:Y:S01]  /*7000*/  F2FP.F16.F32.PACK_AB R92, R2, R0 ;  /* 0x00000000025c723e */ /* 0x000fe200000000ff */
[C---:B------:R-:W-:Y:S01]  /*7010*/  FFMA R7, R73.reuse, R74, R7 ;  /* 0x0000004a49077223 */ /* 0x040fe20000000007 */
[C---:B------:R-:W-:Y:S01]  /*7020*/  FFMA R4, R73.reuse, R75, R4 ;  /* 0x0000004b49047223 */ /* 0x040fe20000000004 */
[--C-:B------:R-:W-:Y:S02]  /*7030*/  HADD2.F32 R74, -RZ, R83.reuse.H0_H0 ;  /* 0x20000053ff4a7230 */ /* 0x100fe40000004100 */
[----:B------:R-:W-:Y:S01]  /*7040*/  FFMA R5, R73, R72, R5 ;  /* 0x0000004849057223 */ /* 0x000fe20000000005 */
[C---:B------:R-:W-:Y:S01]  /*7050*/  FMUL R6, R70.reuse, R10 ;  /* 0x0000000a46067220 */ /* 0x040fe20000400000 */
[----:B------:R-:W-:Y:S01]  /*7060*/  HADD2.F32 R72, -RZ, R83.H1_H1 ;  /* 0x30000053ff487230 */ /* 0x000fe20000004100 */
[----:B------:R-:W-:Y:S01]  /*7070*/  F2FP.F16.F32.PACK_AB R93, R7, R3 ;  /* 0x00000003075d723e */ /* 0x000fe200000000ff */
[C---:B------:R-:W-:Y:S01]  /*7080*/  FMUL R11, R70.reuse, R11 ;  /* 0x0000000b460b7220 */ /* 0x040fe20000400000 */
[----:B------:R-:W-:Y:S01]  /*7090*/  F2FP.F16.F32.PACK_AB R94, R5, R4 ;  /* 0x00000004055e723e */ /* 0x000fe200000000ff */
[C---:B------:R-:W-:Y:S01]  /*70a0*/  FFMA R6, R73.reuse, R74, R6 ;  /* 0x0000004a49067223 */ /* 0x040fe20000000006 */
[C---:B------:R-:W-:Y:S01]  /*70b0*/  FMUL R8, R70.reuse, R12 ;  /* 0x0000000c46087220 */ /* 0x040fe20000400000 */
[----:B------:R-:W-:Y:S01]  /*70c0*/  FFMA R11, R73, R72, R11 ;  /* 0x00000048490b7223 */ /* 0x000fe2000000000b */
[--C-:B------:R-:W-:Y:S02]  /*70d0*/  HADD2.F32 R72, -RZ, R88.reuse.H0_H0 ;  /* 0x20000058ff487230 */ /* 0x100fe40000004100 */
[C---:B------:R-:W-:Y:S01]  /*70e0*/  FMUL R9, R70.reuse, R13 ;  /* 0x0000000d46097220 */ /* 0x040fe20000400000 */
[----:B------:R-:W-:Y:S02]  /*70f0*/  HADD2.F32 R74, -RZ, R88.H1_H1 ;  /* 0x30000058ff4a7230 */ /* 0x000fe40000004100 */
[C---:B------:R-:W-:Y:S01]  /*7100*/  FMUL R10, R70.reuse, R14 ;  /* 0x0000000e460a7220 */ /* 0x040fe20000400000 */
[--C-:B------:R-:W-:Y:S01]  /*7110*/  HADD2.F32 R75, -RZ, R89.reuse.H0_H0 ;  /* 0x20000059ff4b7230 */ /* 0x100fe20000004100 */
[----:B------:R-:W-:Y:S01]  /*7120*/  F2FP.F16.F32.PACK_AB R95, R11, R6 ;  /* 0x000000060b5f723e */ /* 0x000fe200000000ff */
[C---:B------:R-:W-:Y:S01]  /*7130*/  FFMA R8, R73.reuse, R72, R8 ;  /* 0x0000004849087223 */ /* 0x040fe20000000008 */
[----:B------:R-:W-:Y:S02]  /*7140*/  HADD2.F32 R72, -RZ, R89.H1_H1 ;  /* 0x30000059ff487230 */ /* 0x000fe40000004100 */
[C---:B------:R-:W-:Y:S01]  /*7150*/  FFMA R9, R73.reuse, R74, R9 ;  /* 0x0000004a49097223 */ /* 0x040fe20000000009 */
[----:B------:R-:W-:Y:S01]  /*7160*/  FFMA R10, R73, R75, R10 ;  /* 0x0000004b490a7223 */ /* 0x000fe2000000000a */
[----:B------:R1:W-:Y:S01]  /*7170*/  STS.128 [R166+UR44+0x400], R92 ;  /* 0x0004005ca6007988 */ /* 0x0003e20008000c2c */
[C---:B------:R-:W-:Y:S01]  /*7180*/  FMUL R15, R70.reuse, R15 ;  /* 0x0000000f460f7220 */ /* 0x040fe20000400000 */
[--C-:B------:R-:W-:Y:S01]  /*7190*/  HADD2.F32 R75, -RZ, R90.reuse.H0_H0 ;  /* 0x2000005aff4b7230 */ /* 0x100fe20000004100 */
[----:B------:R-:W-:Y:S01]  /*71a0*/  F2FP.F16.F32.PACK_AB R108, R9, R8 ;  /* 0x00000008096c723e */ /* 0x000fe200000000ff */
[----:B------:R-:W-:Y:S02]  /*71b0*/  HADD2.F32 R74, -RZ, R90.H1_H1 ;  /* 0x3000005aff4a7230 */ /* 0x000fe40000004100 */
[----:B------:R-:W-:Y:S01]  /*71c0*/  FFMA R15, R73, R72, R15 ;  /* 0x00000048490f7223 */ /* 0x000fe2000000000f */
[C---:B------:R-:W-:Y:S01]  /*71d0*/  FMUL R12, R70.reuse, R16 ;  /* 0x00000010460c7220 */ /* 0x040fe20000400000 */
[C---:B------:R-:W-:Y:S01]  /*71e0*/  FMUL R13, R70.reuse, R17 ;  /* 0x00000011460d7220 */ /* 0x040fe20000400000 */
[--C-:B------:R-:W-:Y:S02]  /*71f0*/  HADD2.F32 R72, -RZ, R91.reuse.H0_H0 ;  /* 0x2000005bff487230 */ /* 0x100fe40000004100 */
[C---:B------:R-:W-:Y:S01]  /*7200*/  FMUL R14, R70.reuse, R18 ;  /* 0x00000012460e7220 */ /* 0x040fe20000400000 */
[----:B------:R-:W-:Y:S01]  /*7210*/  F2FP.F16.F32.PACK_AB R109, R15, R10 ;  /* 0x0000000a0f6d723e */ /* 0x000fe200000000ff */
[C---:B------:R-:W-:Y:S01]  /*7220*/  FFMA R12, R73.reuse, R75, R12 ;  /* 0x0000004b490c7223 */ /* 0x040fe2000000000c */
[C---:B------:R-:W-:Y:S01]  /*7230*/  FFMA R13, R73.reuse, R74, R13 ;  /* 0x0000004a490d7223 */ /* 0x040fe2000000000d */
[----:B------:R-:W-:Y:S01]  /*7240*/  FFMA R14, R73, R72, R14 ;  /* 0x00000048490e7223 */ /* 0x000fe2000000000e */
[----:B------:R-:W-:Y:S02]  /*7250*/  HADD2.F32 R74, -RZ, R91.H1_H1 ;  /* 0x3000005bff4a7230 */ /* 0x000fe40000004100 */
[C---:B------:R-:W-:Y:S01]  /*7260*/  FMUL R19, R70.reuse, R19 ;  /* 0x0000001346137220 */ /* 0x040fe20000400000 */
[--C-:B------:R-:W-:Y:S01]  /*7270*/  HADD2.F32 R72, -RZ, R96.reuse.H0_H0 ;  /* 0x20000060ff487230 */ /* 0x100fe20000004100 */
[----:B------:R-:W-:Y:S01]  /*7280*/  F2FP.F16.F32.PACK_AB R110, R13, R12 ;  /* 0x0000000c0d6e723e */ /* 0x000fe200000000ff */
[C---:B------:R-:W-:Y:S01]  /*7290*/  FMUL R16, R70.reuse, R20 ;  /* 0x0000001446107220 */ /* 0x040fe20000400000 */
[C---:B------:R-:W-:Y:S01]  /*72a0*/  FFMA R19, R73.reuse, R74, R19 ;  /* 0x0000004a49137223 */ /* 0x040fe20000000013 */
[----:B------:R-:W-:Y:S02]  /*72b0*/  HADD2.F32 R74, -RZ, R96.H1_H1 ;  /* 0x30000060ff4a7230 */ /* 0x000fe40000004100 */
[C---:B------:R-:W-:Y:S01]  /*72c0*/  FMUL R17, R70.reuse, R21 ;  /* 0x0000001546117220 */ /* 0x040fe20000400000 */
[----:B------:R-:W-:Y:S01]  /*72d0*/  FFMA R16, R73, R72, R16 ;  /* 0x0000004849107223 */ /* 0x000fe20000000010 */
[--C-:B------:R-:W-:Y:S01]  /*72e0*/  HADD2.F32 R72, -RZ, R97.reuse.H0_H0 ;  /* 0x20000061ff487230 */ /* 0x100fe20000004100 */
[----:B------:R-:W-:Y:S01]  /*72f0*/  F2FP.F16.F32.PACK_AB R111, R19, R14 ;  /* 0x0000000e136f723e */ /* 0x000fe200000000ff */
[----:B------:R-:W-:Y:S01]  /*7300*/  FFMA R17, R73, R74, R17 ;  /* 0x0000004a49117223 */ /* 0x000fe20000000011 */
[C---:B------:R-:W-:Y:S01]  /*7310*/  FMUL R18, R70.reuse, R22 ;  /* 0x0000001646127220 */ /* 0x040fe20000400000 */
[C---:B------:R-:W-:Y:S01]  /*7320*/  FMUL R23, R70.reuse, R23 ;  /* 0x0000001746177220 */ /* 0x040fe20000400000 */
[--C-:B------:R-:W-:Y:S01]  /*7330*/  HADD2.F32 R75, -RZ, R98.reuse.H0_H0 ;  /* 0x20000062ff4b7230 */ /* 0x100fe20000004100 */
[----:B------:R2:W-:Y:S01]  /*7340*/  STS.128 [R168+0x400], R108 ;  /* 0x0004006ca8007388 */ /* 0x0005e20000000c00 */
[----:B------:R-:W-:Y:S01]  /*7350*/  F2FP.F16.F32.PACK_AB R116, R17, R16 ;  /* 0x000000101174723e */ /* 0x000fe200000000ff */
[C---:B------:R-:W-:Y:S01]  /*7360*/  FFMA R18, R73.reuse, R72, R18 ;  /* 0x0000004849127223 */ /* 0x040fe20000000012 */
[----:B------:R-:W-:Y:S02]  /*7370*/  HADD2.F32 R72, -RZ, R97.H1_H1 ;  /* 0x30000061ff487230 */ /* 0x000fe40000004100 */
[C---:B------:R-:W-:Y:S01]  /*7380*/  FMUL R20, R70.reuse, R24 ;  /* 0x0000001846147220 */ /* 0x040fe20000400000 */
[----:B------:R-:W-:Y:S02]  /*7390*/  HADD2.F32 R74, -RZ, R98.H1_H1 ;  /* 0x30000062ff4a7230 */ /* 0x000fe40000004100 */
[C---:B------:R-:W-:Y:S01]  /*73a0*/  FMUL R21, R70.reuse, R25 ;  /* 0x0000001946157220 */ /* 0x040fe20000400000 */
[C---:B------:R-:W-:Y:S01]  /*73b0*/  FMUL R22, R70.reuse, R26 ;  /* 0x0000001a46167220 */ /* 0x040fe20000400000 */
[C---:B------:R-:W-:Y:S01]  /*73c0*/  FFMA R23, R73.reuse, R72, R23 ;  /* 0x0000004849177223 */ /* 0x040fe20000000017 */
[C---:B------:R-:W-:Y:S01]  /*73d0*/  FFMA R20, R73.reuse, R75, R20 ;  /* 0x0000004b49147223 */ /* 0x040fe20000000014 */
[C---:B------:R-:W-:Y:S01]  /*73e0*/  FFMA R21, R73.reuse, R74, R21 ;  /* 0x0000004a49157223 */ /* 0x040fe20000000015 */
[----:B------:R-:W-:Y:S01]  /*73f0*/  FFMA R22, R73, R77, R22 ;  /* 0x0000004d49167223 */ /* 0x000fe20000000016 */
[C---:B------:R-:W-:Y:S01]  /*7400*/  FMUL R27, R70.reuse, R27 ;  /* 0x0000001b461b7220 */ /* 0x040fe20000400000 */
[--C-:B------:R-:W-:Y:S01]  /*7410*/  HADD2.F32 R72, -RZ, R104.reuse.H0_H0 ;  /* 0x20000068ff487230 */ /* 0x100fe20000004100 */
[----:B------:R-:W-:Y:S01]  /*7420*/  F2FP.F16.F32.PACK_AB R117, R23, R18 ;  /* 0x000000121775723e */ /* 0x000fe200000000ff */
[C---:B------:R-:W-:Y:S01]  /*7430*/  FMUL R24, R70.reuse, R28 ;  /* 0x0000001c46187220 */ /* 0x040fe20000400000 */
[----:B------:R-:W-:Y:S01]  /*7440*/  F2FP.F16.F32.PACK_AB R118, R21, R20 ;  /* 0x000000141576723e */ /* 0x000fe200000000ff */
[C---:B------:R-:W-:Y:S01]  /*7450*/  FFMA R27, R73.reuse, R76, R27 ;  /* 0x0000004c491b7223 */ /* 0x040fe2000000001b */
[----:B------:R-:W-:Y:S02]  /*7460*/  HADD2.F32 R74, -RZ, R104.H1_H1 ;  /* 0x30000068ff4a7230 */ /* 0x000fe40000004100 */
[----:B------:R-:W-:Y:S01]  /*7470*/  FFMA R24, R73, R72, R24 ;  /* 0x0000004849187223 */ /* 0x000fe20000000018 */
[C---:B------:R-:W-:Y:S01]  /*7480*/  FMUL R25, R70.reuse, R29 ;  /* 0x0000001d46197220 */ /* 0x040fe20000400000 */
[--C-:B------:R-:W-:Y:S01]  /*7490*/  HADD2.F32 R75, -RZ, R105.reuse.H0_H0 ;  /* 0x20000069ff4b7230 */ /* 0x100fe20000004100 */
[----:B------:R-:W-:Y:S01]  /*74a0*/  F2FP.F16.F32.PACK_AB R119, R27, R22 ;  /* 0x000000161b77723e */ /* 0x000fe200000000ff */
[C---:B------:R-:W-:Y:S01]  /*74b0*/  FMUL R26, R70.reuse, R30 ;  /* 0x0000001e461a7220 */ /* 0x040fe20000400000 */
[----:B------:R-:W-:Y:S02]  /*74c0*/  HADD2.F32 R72, -RZ, R105.H1_H1 ;  /* 0x30000069ff487230 */ /* 0x000fe40000004100 */
[C---:B------:R-:W-:Y:S01]  /*74d0*/  FFMA R25, R73.reuse, R74, R25 ;  /* 0x0000004a49197223 */ /* 0x040fe20000000019 */
[C---:B------:R-:W-:Y:S01]  /*74e0*/  FMUL R31, R70.reuse, R31 ;  /* 0x0000001f461f7220 */ /* 0x040fe20000400000 */
[----:B------:R3:W-:Y:S01]  /*74f0*/  STS.128 [R165+0x400], R116 ;  /* 0x00040074a5007388 */ /* 0x0007e20000000c00 */
[----:B------:R-:W-:Y:S01]  /*7500*/  FFMA R26, R73, R75, R26 ;  /* 0x0000004b491a7223 */ /* 0x000fe2000000001a */
[--C-:B------:R-:W-:Y:S01]  /*7510*/  HADD2.F32 R75, -RZ, R106.reuse.H0_H0 ;  /* 0x2000006aff4b7230 */ /* 0x100fe20000004100 */
[----:B-1----:R-:W-:Y:S01]  /*7520*/  F2FP.F16.F32.PACK_AB R92, R25, R24 ;  /* 0x00000018195c723e */ /* 0x002fe200000000ff */
[----:B------:R-:W-:Y:S01]  /*7530*/  FFMA R31, R73, R72, R31 ;  /* 0x00000048491f7223 */ /* 0x000fe2000000001f */
[C---:B------:R-:W-:Y:S01]  /*7540*/  FMUL R28, R70.reuse, R32 ;  /* 0x00000020461c7220 */ /* 0x040fe20000400000 */
[----:B------:R-:W-:Y:S02]  /*7550*/  HADD2.F32 R72, -RZ, R106.H1_H1 ;  /* 0x3000006aff487230 */ /* 0x000fe40000004100 */
[C---:B------:R-:W-:Y:S01]  /*7560*/  FMUL R29, R70.reuse, R33 ;  /* 0x00000021461d7220 */ /* 0x040fe20000400000 */
[--C-:B------:R-:W-:Y:S01]  /*7570*/  HADD2.F32 R77, -RZ, R107.reuse.H0_H0 ;  /* 0x2000006bff4d7230 */ /* 0x100fe20000004100 */
[----:B------:R-:W-:Y:S01]  /*7580*/  F2FP.F16.F32.PACK_AB R93, R31, R26 ;  /* 0x0000001a1f5d723e */ /* 0x000fe200000000ff */
[C---:B------:R-:W-:Y:S01]  /*7590*/  FFMA R28, R73.reuse, R75, R28 ;  /* 0x0000004b491c7223 */ /* 0x040fe2000000001c */
        /* <DEDUP_REMOVED lines=16> */
[----:B------:R-:W-:Y:S01]  /*76a0*/  HADD2.F32 R72, -RZ, R113.H1_H1 ;  /* 0x30000071ff487230 */ /* 0x000fe20000004100 */
[----:B------:R1:W-:Y:S01]  /*76b0*/  STS.128 [R169+0x400], R92 ;  /* 0x0004005ca9007388 */ /* 0x0003e20000000c00 */
[C---:B------:R-:W-:Y:S01]  /*76c0*/  FMUL R39, R70.reuse, R39 ;  /* 0x0000002746277220 */ /* 0x040fe20000400000 */
[----:B--2---:R-:W-:Y:S01]  /*76d0*/  F2FP.F16.F32.PACK_AB R108, R33, R32 ;  /* 0x00000020216c723e */ /* 0x004fe200000000ff */
[C---:B------:R-:W-:Y:S01]  /*76e0*/  FFMA R34, R73.reuse, R75, R34 ;  /* 0x0000004b49227223 */ /* 0x040fe20000000022 */
[--C-:B------:R-:W-:Y:S02]  /*76f0*/  HADD2.F32 R75, -RZ, R114.reuse.H0_H0 ;  /* 0x20000072ff4b7230 */ /* 0x100fe40000004100 */
        /* <DEDUP_REMOVED lines=26> */
[----:B---3--:R-:W-:Y:S01]  /*78a0*/  F2FP.F16.F32.PACK_AB R116, R41, R40 ;  /* 0x000000282974723e */ /* 0x008fe200000000ff */
        /* <DEDUP_REMOVED lines=9> */
[C---:B------:R-:W-:Y:S01]  /*7940*/  FFMA R45, R73.reuse, R74, R45 ;  /* 0x0000004a492d7223 */ /* 0x040fe2000000002d */
[C---:B------:R-:W-:Y:S01]  /*7950*/  FMUL R46, R70.reuse, R50 ;  /* 0x00000032462e7220 */ /* 0x040fe20000400000 */
[----:B------:R-:W-:Y:S02]  /*7960*/  HADD2.F32 R72, -RZ, R123.H1_H1 ;  /* 0x3000007bff487230 */ /* 0x000fe40000004100 */
[C---:B------:R-:W-:Y:S01]  /*7970*/  FMUL R51, R70.reuse, R51 ;  /* 0x0000003346337220 */ /* 0x040fe20000400000 */
[C---:B------:R-:W-:Y:S01]  /*7980*/  FMUL R48, R70.reuse, R52 ;  /* 0x0000003446307220 */ /* 0x040fe20000400000 */
[C---:B------:R-:W-:Y:S01]  /*7990*/  FFMA R46, R73.reuse, R75, R46 ;  /* 0x0000004b492e7223 */ /* 0x040fe2000000002e */
[--C-:B------:R-:W-:Y:S02]  /*79a0*/  HADD2.F32 R75, -RZ, R128.reuse.H0_H0 ;  /* 0x20000080ff4b7230 */ /* 0x100fe40000004100 */
[C---:B------:R-:W-:Y:S01]  /*79b0*/  FFMA R51, R73.reuse, R72, R51 ;  /* 0x0000004849337223 */ /* 0x040fe20000000033 */
[----:B------:R-:W-:Y:S02]  /*79c0*/  HADD2.F32 R74, -RZ, R128.H1_H1 ;  /* 0x30000080ff4a7230 */ /* 0x000fe40000004100 */
[C---:B------:R-:W-:Y:S01]  /*79d0*/  FMUL R49, R70.reuse, R53 ;  /* 0x0000003546317220 */ /* 0x040fe20000400000 */
[--C-:B------:R-:W-:Y:S02]  /*79e0*/  HADD2.F32 R77, -RZ, R129.reuse.H0_H0 ;  /* 0x20000081ff4d7230 */ /* 0x100fe40000004100 */
[C---:B------:R-:W-:Y:S01]  /*79f0*/  FMUL R50, R70.reuse, R54 ;  /* 0x0000003646327220 */ /* 0x040fe20000400000 */
[----:B------:R-:W-:Y:S02]  /*7a00*/  HADD2.F32 R72, -RZ, R129.H1_H1 ;  /* 0x30000081ff487230 */ /* 0x000fe40000004100 */
[C---:B------:R-:W-:Y:S01]  /*7a10*/  FMUL R55, R70.reuse, R55 ;  /* 0x0000003746377220 */ /* 0x040fe20000400000 */
[C---:B------:R-:W-:Y:S01]  /*7a20*/  FFMA R48, R73.reuse, R75, R48 ;  /* 0x0000004b49307223 */ /* 0x040fe20000000030 */
[C---:B------:R-:W-:Y:S01]  /*7a30*/  FFMA R49, R73.reuse, R74, R49 ;  /* 0x0000004a49317223 */ /* 0x040fe20000000031 */
[C---:B------:R-:W-:Y:S01]  /*7a40*/  FFMA R50, R73.reuse, R77, R50 ;  /* 0x0000004d49327223 */ /* 0x040fe20000000032 */
[C---:B------:R-:W-:Y:S01]  /*7a50*/  FFMA R55, R73.reuse, R72, R55 ;  /* 0x0000004849377223 */ /* 0x040fe20000000037 */
[--C-:B------:R-:W-:Y:S02]  /*7a60*/  HADD2.F32 R75, -RZ, R130.reuse.H0_H0 ;  /* 0x20000082ff4b7230 */ /* 0x100fe40000004100 */
[C---:B------:R-:W-:Y:S01]  /*7a70*/  FMUL R52, R70.reuse, R56 ;  /* 0x0000003846347220 */ /* 0x040fe20000400000 */
        /* <DEDUP_REMOVED lines=9> */
[----:B------:R-:W-:Y:S01]  /*7b10*/  FFMA R59, R73, R74, R59 ;  /* 0x0000004a493b7223 */ /* 0x000fe2000000003b */
[--C-:B------:R-:W-:Y:S02]  /*7b20*/  HADD2.F32 R72, -RZ, R136.reuse.H0_H0 ;  /* 0x20000088ff487230 */ /* 0x100fe40000004100 */
[C---:B------:R-:W-:Y:S01]  /*7b30*/  FMUL R56, R70.reuse, R60 ;  /* 0x0000003c46387220 */ /* 0x040fe20000400000 */
[----:B------:R-:W-:Y:S02]  /*7b40*/  HADD2.F32 R74, -RZ, R136.H1_H1 ;  /* 0x30000088ff4a7230 */ /* 0x000fe40000004100 */
[C---:B------:R-:W-:Y:S01]  /*7b50*/  FMUL R57, R70.reuse, R61 ;  /* 0x0000003d46397220 */ /* 0x040fe20000400000 */
[--C-:B------:R-:W-:Y:S02]  /*7b60*/  HADD2.F32 R75, -RZ, R137.reuse.H0_H0 ;  /* 0x20000089ff4b7230 */ /* 0x100fe40000004100 */
[C---:B------:R-:W-:Y:S01]  /*7b70*/  FMUL R58, R70.reuse, R62 ;  /* 0x0000003e463a7220 */ /* 0x040fe20000400000 */
[----:B------:R-:W-:Y:S01]  /*7b80*/  F2FP.F16.F32.PACK_AB R118, R45, R44 ;  /* 0x0000002c2d76723e */ /* 0x000fe200000000ff */
[----:B------:R-:W-:Y:S01]  /*7b90*/  FFMA R56, R73, R72, R56 ;  /* 0x0000004849387223 */ /* 0x000fe20000000038 */
[----:B------:R-:W-:Y:S01]  /*7ba0*/  F2FP.F16.F32.PACK_AB R119, R51, R46 ;  /* 0x0000002e3377723e */ /* 0x000fe200000000ff */
[C---:B------:R-:W-:Y:S01]  /*7bb0*/  FFMA R57, R73.reuse, R74, R57 ;  /* 0x0000004a49397223 */ /* 0x040fe20000000039 */
[C---:B------:R-:W-:Y:S01]  /*7bc0*/  FFMA R58, R73.reuse, R75, R58 ;  /* 0x0000004b493a7223 */ /* 0x040fe2000000003a */
[----:B------:R-:W-:Y:S02]  /*7bd0*/  HADD2.F32 R72, -RZ, R137.H1_H1 ;  /* 0x30000089ff487230 */ /* 0x000fe40000004100 */
[C---:B------:R-:W-:Y:S01]  /*7be0*/  FMUL R63, R70.reuse, R63 ;  /* 0x0000003f463f7220 */ /* 0x040fe20000400000 */
[----:B------:R1:W-:Y:S01]  /*7bf0*/  STS.128 [R171+0x400], R116 ;  /* 0x00040074ab007388 */ /* 0x0003e20000000c00 */
[--C-:B------:R-:W-:Y:S02]  /*7c00*/  HADD2.F32 R75, -RZ, R138.reuse.H0_H0 ;  /* 0x2000008aff4b7230 */ /* 0x100fe40000004100 */
[C---:B------:R-:W-:Y:S01]  /*7c10*/  FMUL R60, R70.reuse, R64 ;  /* 0x00000040463c7220 */ /* 0x040fe20000400000 */
[----:B------:R-:W-:Y:S02]  /*7c20*/  HADD2.F32 R74, -RZ, R138.H1_H1 ;  /* 0x3000008aff4a7230 */ /* 0x000fe40000004100 */
[C---:B------:R-:W-:Y:S01]  /*7c30*/  FMUL R61, R70.reuse, R65 ;  /* 0x00000041463d7220 */ /* 0x040fe20000400000 */
[--C-:B------:R-:W-:Y:S02]  /*7c40*/  HADD2.F32 R77, -RZ, R139.reuse.H0_H0 ;  /* 0x2000008bff4d7230 */ /* 0x100fe40000004100 */
[C---:B------:R-:W-:Y:S01]  /*7c50*/  FMUL R62, R70.reuse, R66 ;  /* 0x00000042463e7220 */ /* 0x040fe20000400000 */
[----:B------:R-:W-:Y:S02]  /*7c60*/  HADD2.F32 R76, -RZ, R139.H1_H1 ;  /* 0x3000008bff4c7230 */ /* 0x000fe40000004100 */
[----:B------:R-:W-:Y:S01]  /*7c70*/  FFMA R63, R73, R72, R63 ;  /* 0x00000048493f7223 */ /* 0x000fe2000000003f */
[----:B------:R-:W-:Y:S01]  /*7c80*/  FMUL R67, R70, R67 ;  /* 0x0000004346437220 */ /* 0x000fe20000400000 */
[----:B------:R-:W-:Y:S01]  /*7c90*/  F2FP.F16.F32.PACK_AB R124, R49, R48 ;  /* 0x00000030317c723e */ /* 0x000fe200000000ff */
[----:B------:R-:W-:Y:S01]  /*7ca0*/  FFMA R60, R73, R75, R60 ;  /* 0x0000004b493c7223 */ /* 0x000fe2000000003c */
[----:B------:R-:W-:Y:S01]  /*7cb0*/  F2FP.F16.F32.PACK_AB R125, R55, R50 ;  /* 0x00000032377d723e */ /* 0x000fe200000000ff */
[----:B------:R-:W-:Y:S01]  /*7cc0*/  FFMA R61, R73, R74, R61 ;  /* 0x0000004a493d7223 */ /* 0x000fe2000000003d */
[----:B------:R-:W-:Y:S01]  /*7cd0*/  F2FP.F16.F32.PACK_AB R126, R53, R52 ;  /* 0x00000034357e723e */ /* 0x000fe200000000ff */
[----:B------:R-:W-:Y:S01]  /*7ce0*/  FFMA R62, R73, R77, R62 ;  /* 0x0000004d493e7223 */ /* 0x000fe2000000003e */
[----:B------:R-:W-:Y:S01]  /*7cf0*/  F2FP.F16.F32.PACK_AB R127, R59, R54 ;  /* 0x000000363b7f723e */ /* 0x000fe200000000ff */
[----:B------:R-:W-:Y:S01]  /*7d00*/  FFMA R67, R73, R76, R67 ;  /* 0x0000004c49437223 */ /* 0x000fe20000000043 */
[----:B------:R-:W-:Y:S02]  /*7d10*/  F2FP.F16.F32.PACK_AB R132, R57, R56 ;  /* 0x000000383984723e */ /* 0x000fe400000000ff */
[----:B------:R-:W-:Y:S01]  /*7d20*/  F2FP.F16.F32.PACK_AB R133, R63, R58 ;  /* 0x0000003a3f85723e */ /* 0x000fe200000000ff */
[----:B------:R1:W-:Y:S01]  /*7d30*/  STS.128 [R156+0x400], R124 ;  /* 0x0004007c9c007388 */ /* 0x0003e20000000c00 */
[----:B------:R-:W-:Y:S02]  /*7d40*/  F2FP.F16.F32.PACK_AB R134, R61, R60 ;  /* 0x0000003c3d86723e */ /* 0x000fe400000000ff */
[----:B------:R-:W-:Y:S05]  /*7d50*/  F2FP.F16.F32.PACK_AB R135, R67, R62 ;  /* 0x0000003e4387723e */ /* 0x000fea00000000ff */
[----:B------:R1:W-:Y:S01]  /*7d60*/  STS.128 [R170+0x400], R132 ;  /* 0x00040084aa007388 */ /* 0x0003e20000000c00 */
[----:B------:R-:W-:Y:S01]  /*7d70*/  @!PT LDS RZ, [RZ] ;  /* 0x00000000fffff984 */ /* 0x000fe20000000800 */
[----:B------:R-:W-:Y:S01]  /*7d80*/  @!PT LDS RZ, [RZ] ;  /* 0x00000000fffff984 */ /* 0x000fe20000000800 */
[----:B------:R-:W-:Y:S01]  /*7d90*/  @!PT LDS RZ, [RZ] ;  /* 0x00000000fffff984 */ /* 0x000fe20000000800 */
[----:B------:R-:W-:Y:S01]  /*7da0*/  @!PT LDS RZ, [RZ] ;  /* 0x00000000fffff984 */ /* 0x000fe20000000800 */
[----:B------:R2:W-:Y:S07]  /*7db0*/  MEMBAR.ALL.CTA ;  /* 0x0000000000007992 */ /* 0x0005ee0000008000 */
[----:B--2---:R-:W2:Y:S02]  /*7dc0*/  FENCE.VIEW.ASYNC.S ;  /* 0x00000000000073c6 */ /* 0x004ea40000000000 */
[----:B--2---:R-:W-:Y:S06]  /*7dd0*/  BAR.SYNC.DEFER_BLOCKING 0x1, 0x80 ;  /* 0x0042000000007b1d */ /* 0x004fec0000010000 */
[----:B------:R-:W-:Y:S05]  /*7de0*/  @P0 BRA `(.L_x_117) ;  /* 0x0000000000280947 */ /* 0x000fea0003800000 */
[----:B------:R-:W2:Y:S01]  /*7df0*/  LDCU.64 UR6, c[0x0][0x348] ;  /* 0x00006900ff0677ac */ /* 0x000ea20008000a00 */
[----:B------:R-:W-:Y:S01]  /*7e00*/  UIADD3 UR4, UPT, UPT, UR44, 0x400, URZ ;  /* 0x000004002c047890 */ /* 0x000fe2000fffe0ff */
[----:B------:R-:W-:Y:S05]  /*7e10*/  UMOV UR51, UR36 ;  /* 0x0000002400337c82 */ /* 0x000fea0008000000 */
[----:B------:R-:W-:Y:S04]  /*7e20*/  MOV R153, UR4 ;  /* 0x0000000400997c02 */ /* 0x000fe80008000f00 */
[----:B------:R-:W-:Y:S01]  /*7e30*/  R2UR UR48, R153 ;  /* 0x00000000993072ca */ /* 0x000fe200000e0000 */
[----:B--2---:R-:W-:Y:S04]  /*7e40*/  UIADD3 UR4, UP0, UPT, UR6, 0x680, URZ ;  /* 0x0000068006047890 */ /* 0x004fe8000ff1e0ff */
[----:B------:R-:W-:Y:S09]  /*7e50*/  UIADD3.X UR5, UPT, UPT, URZ, UR7, URZ, UP0, !UPT ;  /* 0x00000007ff057290 */ /* 0x000ff200087fe4ff */
[----:B------:R2:W-:Y:S01]  /*7e60*/  UTMASTG.3D [UR48], [UR4] ;  /* 0x00000030040073b5 */ /* 0x0005e20008010000 */
[----:B------:R0:W-:Y:S01]  /*7e70*/  UTMACMDFLUSH ;  /* 0x00000000000079b7 */ /* 0x0001e20000000000 */
[----:B--2---:R-:W-:Y:S04]  /*7e80*/  DEPBAR.LE SB0, 0x1 ;  /* 0x000080400000791a */ /* 0x004fe80000000000 */
.L_x_117:
[----:B------:R-:W-:Y:S05]  /*7e90*/  BSYNC.RECONVERGENT B0 ;  /* 0x0000000000007941 */ /* 0x000fea0003800200 */
.L_x_116:
[----:B------:R-:W-:Y:S01]  /*7ea0*/  BAR.SYNC.DEFER_BLOCKING 0x1, 0x80 ;  /* 0x0042000000007b1d */ /* 0x000fe20000010000 */
[----:B------:R-:W-:Y:S01]  /*7eb0*/  ISETP.NE.AND P1, PT, R164, RZ, PT ;  /* 0x000000ffa400720c */ /* 0x000fe20003f25270 */
[----:B------:R-:W-:Y:S01]  /*7ec0*/  UISETP.NE.AND UP0, UPT, UR47, URZ, UPT ;  /* 0x000000ff2f00728c */ /* 0x000fe2000bf05270 */
[----:B------:R-:W-:Y:S11]  /*7ed0*/  LEA R3, R79, UR44, 0x3 ;  /* 0x0000002c4f037c11 */ /* 0x000ff6000f8e18ff */
[----:B------:R-:W-:Y:S01]  /*7ee0*/  @P1 SHF.L.U32 R2, R160, 0x1f, RZ ;  /* 0x0000001fa0021819 */ /* 0x000fe200000006ff */
[----:B------:R-:W-:Y:S06]  /*7ef0*/  BRA.U !UP0, `(.L_x_118) ;  /* 0x0000000108247547 */ /* 0x000fec000b800000 */
[----:B------:R-:W-:Y:S01]  /*7f00*/  IMAD.U32 R5, RZ, RZ, UR46 ;  /* 0x0000002eff057e24 */ /* 0x000fe2000f8e00ff */
[----:B------:R-:W-:Y:S01]  /*7f10*/  MOV R0, UR52 ;  /* 0x0000003400007c02 */ /* 0x000fe20008000f00 */
[----:B------:R-:W-:Y:S03]  /*7f20*/  UIADD3 UR4, UPT, UPT, UR46, 0x1, URZ ;  /* 0x000000012e047890 */ /* 0x000fe6000fffe0ff */
[----:B------:R-:W-:Y:S01]  /*7f30*/  @P1 LEA R5, R5, UR44, 0x3 ;  /* 0x0000002c05051c11 */ /* 0x000fe2000f8e18ff */
[----:B------:R-:W-:Y:S04]  /*7f40*/  UISETP.NE.AND UP0, UPT, UR4, 0x4, UPT ;  /* 0x000000040400788c */ /* 0x000fe8000bf05270 */
[----:B------:R-:W-:Y:S01]  /*7f50*/  @P1 VIADD R5, R5, 0x40 ;  /* 0x0000004005051836 */ /* 0x000fe20000000000 */
[----:B------:R-:W-:Y:S04]  /*7f60*/  USEL UR46, UR4, URZ, UP0 ;  /* 0x000000ff042e7287 */ /* 0x000fe80008000000 */
[----:B------:R-:W-:Y:S04]  /*7f70*/  @P1 PRMT R0, R0, 0x654, R5 ;  /* 0x0000065400001816 */ /* 0x000fe80000000005 */
[----:B------:R2:W-:Y:S04]  /*7f80*/  @P1 SYNCS.ARRIVE.TRANS64.RED.A1T0 RZ, [R0+URZ], RZ ;  /* 0x000000ff00ff19a7 */ /* 0x0005e800081004ff */
.L_x_118:
[----:B------:R-:W3:Y:S01]  /*7f90*/  @P1 SYNCS.PHASECHK.TRANS64.TRYWAIT P0, [R3+URZ+0x20], R2 ;  /* 0x00002002030015a7 */ /* 0x000ee200080011ff */
[----:B------:R-:W-:Y:S01]  /*7fa0*/  BSSY B1, `(.L_x_119) ;  /* 0x000001f000017945 */ /* 0x000fe20003800000 */
[----:B---3--:R-:W-:Y:S03]  /*7fb0*/  @P1 SEL R85, RZ, 0x1, !P0 ;  /* 0x00000001ff551807 */ /* 0x008fe60004000000 */
[----:B------:R-:W-:Y:S05]  /*7fc0*/  @!P1 BRA `(.L_x_120) ;  /* 0x0000000000709947 */ /* 0x000fea0003800000 */
[----:B------:R-:W-:Y:S01]  /*7fd0*/  ISETP.NE.AND P1, PT, R86, RZ, PT ;  /* 0x000000ff5600720c */ /* 0x000fe20003f25270 */
[----:B------:R-:W-:Y:S01]  /*7fe0*/  BSSY B0, `(.L_x_121) ;  /* 0x000000b000007945 */ /* 0x000fe20003800000 */
[----:B------:R-:W-:Y:S11]  /*7ff0*/  ISETP.NE.AND P0, PT, R85, RZ, PT ;  /* 0x000000ff5500720c */ /* 0x000ff60003f05270 */
[----:B------:R-:W-:Y:S05]  /*8000*/  @P1 IMAD R4, R79, 0x4000, R166 ;  /* 0x000040004f041824 */ /* 0x000fea00078e02a6 */
[----:B------:R-:W-:Y:S04]  /*8010*/  @P1 IADD3 R9, PT, PT, R4, UR44, RZ ;  /* 0x0000002c04091c10 */ /* 0x000fe8000fffe0ff */
[----:B------:R-:W-:Y:S01]  /*8020*/  @P1 IADD3 R7, PT, PT, R84, R9, RZ ;  /* 0x0000000954071210 */ /* 0x000fe20007ffe0ff */
[--C-:B------:R-:W-:Y:S02]  /*8030*/  @P1 IMAD.IADD R5, R78, 0x1, R9.reuse ;  /* 0x000000014e051824 */ /* 0x100fe400078e0209 */
[----:B------:R-:W-:Y:S01]  /*8040*/  @P1 IMAD.IADD R2, R100, 0x1, R9 ;  /* 0x0000000164021824 */ /* 0x000fe200078e0209 */
[----:B------:R-:W-:Y:S06]  /*8050*/  @P0 BRA `(.L_x_122) ;  /* 0x00000000000c0947 */ /* 0x000fec0003800000 */
[----:B--2---:R-:W-:Y:S04]  /*8060*/  SHF.L.U32 R0, R160, 0x1f, RZ ;  /* 0x0000001fa0007819 */ /* 0x004fe800000006ff */
[----:B------:R-:W2:Y:S02]  /*8070*/  SYNCS.PHASECHK.TRANS64.TRYWAIT P0, [R3+URZ+0x20], R0 ;  /* 0x00002000030075a7 */ /* 0x000ea400080011ff */
[----:B--2---:R-:W-:Y:S05]  /*8080*/  @!P0 BRA `(.L_x_123) ;  /* 0x0000004800408947 */ /* 0x004fea0003800000 */
.L_x_122:
[----:B------:R-:W-:Y:S05]  /*8090*/  BSYNC B0 ;  /* 0x0000000000007941 */ /* 0x000fea0003800000 */
.L_x_121:
[----:B------:R-:W-:Y:S01]  /*80a0*/  ISETP.NE.AND P0, PT, R86, RZ, PT ;  /* 0x000000ff5600720c */ /* 0x000fe20003f05270 */
[----:B------:R-:W-:Y:S11]  /*80b0*/  VIADD R79, R79, 0x1 ;  /* 0x000000014f4f7836 */ /* 0x000ff60000000000 */
[----:B------:R-:W-:Y:S01]  /*80c0*/  @!UPT UIADD3 URZ, UPT, UPT, URZ, URZ, URZ ;  /* 0x000000fffffff290 */ /* 0x000fe2000fffe0ff */
[----:B------:R3:W4:Y:S01]  /*80d0*/  @P0 LDS.128 R80, [R4+UR44+0x400] ;  /* 0x0004002c04500984 */ /* 0x0007220008000c00 */
[--C-:B--2---:R-:W-:Y:S01]  /*80e0*/  @P0 IMAD.IADD R3, R84, 0x1, R5.reuse ;  /* 0x0000000154030824 */ /* 0x104fe200078e0205 */
[C---:B------:R-:W-:Y:S01]  /*80f0*/  @P0 IADD3 R0, PT, PT, R100.reuse, R7, RZ ;  /* 0x0000000764000210 */ /* 0x040fe20007ffe0ff */
[C---:B------:R-:W-:Y:S01]  /*8100*/  @P0 IMAD.IADD R6, R100.reuse, 0x1, R5 ;  /* 0x0000000164060824 */ /* 0x040fe200078e0205 */
[----:B------:R3:W2:Y:S02]  /*8110*/  @P0 LDS.128 R88, [R2+0x400] ;  /* 0x0004000002580984 */ /* 0x0006a40000000c00 */
[----:B------:R-:W-:Y:S02]  /*8120*/  @P0 IADD3 R8, PT, PT, R100, R3, RZ ;  /* 0x0000000364080210 */ /* 0x000fe40007ffe0ff */
[----:B------:R3:W1:Y:S04]  /*8130*/  @P0 LDS.128 R96, [R7+0x400] ;  /* 0x0004000007600984 */ /* 0x0006680000000c00 */
[----:B------:R3:W1:Y:S04]  /*8140*/  @P0 LDS.128 R104, [R0+0x400] ;  /* 0x0004000000680984 */ /* 0x0006680000000c00 */
[----:B------:R3:W1:Y:S04]  /*8150*/  @P0 LDS.128 R112, [R5+0x400] ;  /* 0x0004000005700984 */ /* 0x0006680000000c00 */
[----:B------:R3:W1:Y:S04]  /*8160*/  @P0 LDS.128 R120, [R6+0x400] ;  /* 0x0004000006780984 */ /* 0x0006680000000c00 */
[----:B------:R3:W1:Y:S04]  /*8170*/  @P0 LDS.128 R128, [R3+0x400] ;  /* 0x0004000003800984 */ /* 0x0006680000000c00 */
[----:B------:R3:W1:Y:S02]  /*8180*/  @P0 LDS.128 R136, [R8+0x400] ;  /* 0x0004000008880984 */ /* 0x0006640000000c00 */
.L_x_120:
[----:B------:R-:W-:Y:S05]  /*8190*/  BSYNC B1 ;  /* 0x0000000000017941 */ /* 0x000fea0003800000 */
.L_x_119:
[----:B--23--:R-:W-:Y:S05]  /*81a0*/  VIADD R0, R71, 0x40 ;  /* 0x0000004047007836 */ /* 0x00cfea0000000000 */
[----:B------:R-:W-:Y:S04]  /*81b0*/  SHF.R.U32.HI R0, RZ, 0x15, R0 ;  /* 0x00000015ff007819 */ /* 0x000fe80000011600 */
[----:B------:R-:W-:Y:S11]  /*81c0*/  LOP3.LUT P0, RZ, R0, 0x3, R151, 0x48, !PT ;  /* 0x0000000300ff7812 */ /* 0x000ff60007804897 */
[----:B------:R-:W-:Y:S02]  /*81d0*/  @!UPT UIADD3 URZ, UPT, UPT, URZ, URZ, URZ ;  /* 0x000000fffffff290 */ /* 0x000fe4000fffe0ff */
[----:B------:R-:W-:Y:S05]  /*81e0*/  @!P0 BRA `(.L_x_124) ;  /* 0x0000000000408947 */ /* 0x000fea0003800000 */
[----:B------:R-:W2:Y:S01]  /*81f0*/  LDCU.64 UR8, c[0x4][0x70] ;  /* 0x01000e00ff0877ac */ /* 0x000ea20008000a00 */
[----:B------:R-:W-:Y:S01]  /*8200*/  MOV R3, 0x0 ;  /* 0x0000000000037802 */ /* 0x000fe20000000f00 */
[----:B------:R-:W-:Y:S02]  /*8210*/  HFMA2 R12, -RZ, RZ, 0, 5.9604644775390625e-08 ;  /* 0x00000001ff0c7431 */ /* 0x000fe400000001ff */
[----:B------:R-:W-:Y:S02]  /*8220*/  IMAD.MOV.U32 R8, RZ, RZ, 0x192 ;  /* 0x00000192ff087424 */ /* 0x000fe400078e00ff */
[----:B------:R-:W-:Y:S01]  /*8230*/  IMAD.MOV.U32 R13, RZ, RZ, RZ ;  /* 0x000000ffff0d7224 */ /* 0x000fe200078e00ff */
[----:B------:R-:W3:Y:S01]  /*8240*/  LDCU.64 UR6, c[0x4][0x78] ;  /* 0x01000f00ff0677ac */ /* 0x000ee20008000a00 */
[----:B------:R-:W1:Y:S01]  /*8250*/  LDC.64 R2, c[0x4][R3] ;  /* 0x0100000003027b82 */ /* 0x000e620000000a00 */
[----:B------:R-:W5:Y:S01]  /*8260*/  LDCU.64 UR4, c[0x4][0x10] ;  /* 0x01000200ff0477ac */ /* 0x000f620008000a00 */
[----:B--2---:R-:W-:Y:S01]  /*8270*/  MOV R5, UR9 ;  /* 0x0000000900057c02 */ /* 0x004fe20008000f00 */
[----:B------:R-:W-:Y:S01]  /*8280*/  IMAD.U32 R4, RZ, RZ, UR8 ;  /* 0x00000008ff047e24 */ /* 0x000fe2000f8e00ff */
[----:B---3--:R-:W-:Y:S01]  /*8290*/  MOV R7, UR7 ;  /* 0x0000000700077c02 */ /* 0x008fe20008000f00 */
[----:B------:R-:W-:Y:S01]  /*82a0*/  IMAD.U32 R6, RZ, RZ, UR6 ;  /* 0x00000006ff067e24 */ /* 0x000fe2000f8e00ff */
[----:B-----5:R-:W-:Y:S01]  /*82b0*/  MOV R11, UR5 ;  /* 0x00000005000b7c02 */ /* 0x020fe20008000f00 */
[----:B------:R-:W-:Y:S02]  /*82c0*/  IMAD.U32 R10, RZ, RZ, UR4 ;  /* 0x00000004ff0a7e24 */ /* 0x000fe4000f8e00ff */
[----:B------:R-:W-:Y:S07]  /*82d0*/  LEPC R20, `(.L_x_124) ;  /* 0x000000001014794e */ /* 0x000fee0000000000 */
[----:B-1--4-:R-:W-:Y:S05]  /*82e0*/  CALL.ABS.NOINC R2 ;  /* 0x0000000002007343 */ /* 0x012fea0003c00000 */
.L_x_124:
[----:B------:R-:W-:Y:S05]  /*82f0*/  WARPSYNC.ALL ;  /* 0x0000000000007948 */ /* 0x000fea0003800000 */
[----:B------:R-:W-:Y:S01]  /*8300*/  R2UR UR4, R71 ;  /* 0x00000000470472ca */ /* 0x000fe200000e0000 */
[--C-:B----4-:R-:W-:Y:S01]  /*8310*/  HADD2.F32 R72, -RZ, R80.reuse.H0_H0 ;  /* 0x20000050ff487230 */ /* 0x110fe20000004100 */
[----:B------:R-:W-:Y:S01]  /*8320*/  ISETP.NE.AND P6, PT, R164, RZ, PT ;  /* 0x000000ffa400720c */ /* 0x000fe20003fc5270 */
[----:B------:R-:W-:Y:S01]  /*8330*/  HADD2.F32 R75, -RZ, R80.H1_H1 ;  /* 0x30000050ff4b7230 */ /* 0x000fe20000004100 */
[----:B------:R-:W-:Y:S01]  /*8340*/  MOV R0, UR46 ;  /* 0x0000002e00007c02 */ /* 0x000fe20008000f00 */
[--C-:B------:R-:W-:Y:S01]  /*8350*/  HADD2.F32 R74, -RZ, R81.reuse.H0_H0 ;  /* 0x20000051ff4a7230 */ /* 0x100fe20000004100 */
[----:B------:R-:W-:Y:S01]  /*8360*/  MOV R77, UR52 ;  /* 0x00000034004d7c02 */ /* 0x000fe20008000f00 */
[----:B------:R-:W-:Y:S01]  /*8370*/  HADD2.F32 R76, -RZ, R81.H1_H1 ;  /* 0x30000051ff4c7230 */ /* 0x000fe20000004100 */
[----:B------:R-:W-:Y:S01]  /*8380*/  ISETP.NE.AND P0, PT, R163, RZ, PT ;  /* 0x000000ffa300720c */ /* 0x000fe20003f05270 */
[----:B------:R-:W-:Y:S04]  /*8390*/  BSSY.RECONVERGENT B0, `(.L_x_125) ;  /* 0x00000fd000007945 */ /* 0x000fe80003800200 */
[----:B------:R-:W2:Y:S02]  /*83a0*/  LDTM.x64 R4, tmem[UR4+0x40] ;  /* 0x00004004000479ee */ /* 0x000ea40008340000 */
[----:B------:R-:W-:Y:S04]  /*83b0*/  @P6 LEA R0, R0, UR44, 0x3 ;  /* 0x0000002c00006c11 */ /* 0x000fe8000f8e18ff */
[----:B------:R-:W-:Y:S04]  /*83c0*/  @P6 IADD3 R0, PT, PT, R0, 0x40, RZ ;  /* 0x0000004000006810 */ /* 0x000fe80007ffe0ff */
[----:B------:R-:W-:Y:S01]  /*83d0*/  @P6 PRMT R77, R77, 0x654, R0 ;  /* 0x000006544d4d6816 */ /* 0x000fe20000000000 */
[C---:B--2---:R-:W-:Y:S01]  /*83e0*/  FMUL R0, R70.reuse, R4 ;  /* 0x0000000446007220 */ /* 0x044fe20000400000 */
[C---:B------:R-:W-:Y:S01]  /*83f0*/  FMUL R2, R70.reuse, R5 ;  /* 0x0000000546027220 */ /* 0x040fe20000400000 */
[C---:B------:R-:W-:Y:S01]  /*8400*/  FMUL R3, R70.reuse, R6 ;  /* 0x0000000646037220 */ /* 0x040fe20000400000 */
[C---:B------:R-:W-:Y:S01]  /*8410*/  FMUL R7, R70.reuse, R7 ;  /* 0x0000000746077220 */ /* 0x040fe20000400000 */
[C---:B------:R-:W-:Y:S01]  /*8420*/  FFMA R0, R73.reuse, R72, R0 ;  /* 0x0000004849007223 */ /* 0x040fe20000000000 */
[C---:B------:R-:W-:Y:S01]  /*8430*/  FFMA R2, R73.reuse, R75, R2 ;  /* 0x0000004b49027223 */ /* 0x040fe20000000002 */
[--C-:B------:R-:W-:Y:S02]  /*8440*/  HADD2.F32 R75, -RZ, R82.reuse.H0_H0 ;  /* 0x20000052ff4b7230 */ /* 0x100fe40000004100 */
[C---:B------:R-:W-:Y:S01]  /*8450*/  FFMA R3, R73.reuse, R74, R3 ;  /* 0x0000004a49037223 */ /* 0x040fe20000000003 */
[----:B------:R-:W-:Y:S01]  /*8460*/  FFMA R7, R73, R76, R7 ;  /* 0x0000004c49077223 */ /* 0x000fe20000000007 */
[----:B------:R-:W-:Y:S01]  /*8470*/  FMUL R4, R70, R8 ;  /* 0x0000000846047220 */ /* 0x000fe20000400000 */
[----:B-1----:R-:W-:Y:S01]  /*8480*/  F2FP.F16.F32.PACK_AB R92, R2, R0 ;  /* 0x00000000025c723e */ /* 0x002fe200000000ff */
[----:B------:R-:W-:Y:S02]  /*8490*/  HADD2.F32 R72, -RZ, R82.H1_H1 ;  /* 0x30000052ff487230 */ /* 0x000fe40000004100 */
[C---:B------:R-:W-:Y:S01]  /*84a0*/  FMUL R5, R70.reuse, R9 ;  /* 0x0000000946057220 */ /* 0x040fe20000400000 */
[----:B------:R-:W-:Y:S01]  /*84b0*/  F2FP.F16.F32.PACK_AB R93, R7, R3 ;  /* 0x00000003075d723e */ /* 0x000fe200000000ff */
        /* <DEDUP_REMOVED lines=19> */
[----:B------:R1:W-:Y:S01]  /*85f0*/  STS.128 [R166+UR44+0x4400], R92 ;  /* 0x0044005ca6007988 */ /* 0x0003e20008000c2c */
        /* <DEDUP_REMOVED lines=8> */
[C---:B------:R-:W-:Y:S01]  /*8680*/  FMUL R14, R70.reuse, R18 ;  /* 0x00000012460e7220 */ /* 0x040fe20000400000 */
[----:B------:R-:W-:Y:S01]  /*8690*/  F2FP.F16.F32.PACK_AB R109, R15, R10 ;  /* 0x0000000a0f6d723e */ /* 0x000fe200000000ff */
[C---:B------:R-:W-:Y:S01]  /*86a0*/  FFMA R12, R73.reuse, R3, R12 ;  /* 0x00000003490c7223 */ /* 0x040fe2000000000c */
[--C-:B------:R-:W-:Y:S02]  /*86b0*/  HADD2.F32 R3, -RZ, R91.reuse.H0_H0 ;  /* 0x2000005bff037230 */ /* 0x100fe40000004100 */
[C---:B------:R-:W-:Y:S01]  /*86c0*/  FFMA R13, R73.reuse, R0, R13 ;  /* 0x00000000490d7223 */ /* 0x040fe2000000000d */
[----:B------:R-:W-:Y:S02]  /*86d0*/  HADD2.F32 R2, -RZ, R91.H1_H1 ;  /* 0x3000005bff027230 */ /* 0x000fe40000004100 */
[C---:B------:R-:W-:Y:S01]  /*86e0*/  FMUL R19, R70.reuse, R19 ;  /* 0x0000001346137220 */ /* 0x040fe20000400000 */
[--C-:B------:R-:W-:Y:S02]  /*86f0*/  HADD2.F32 R75, -RZ, R96.reuse.H0_H0 ;  /* 0x20000060ff4b7230 */ /* 0x100fe40000004100 */
[----:B------:R-:W-:Y:S01]  /*8700*/  FFMA R14, R73, R3, R14 ;  /* 0x00000003490e7223 */ /* 0x000fe2000000000e */
[----:B------:R-:W-:Y:S01]  /*8710*/  F2FP.F16.F32.PACK_AB R110, R13, R12 ;  /* 0x0000000c0d6e723e */ /* 0x000fe200000000ff */
        /* <DEDUP_REMOVED lines=38> */
[C---:B------:R-:W-:Y:S01]  /*8980*/  FMUL R31, R70.reuse, R31 ;  /* 0x0000001f461f7220 */ /* 0x040fe20000400000 */
[----:B------:R3:W-:Y:S01]  /*8990*/  STS.128 [R165+0x4400], R116 ;  /* 0x00440074a5007388 */ /* 0x0007e20000000c00 */
[--C-:B------:R-:W-:Y:S02]  /*89a0*/  HADD2.F32 R3, -RZ, R106.reuse.H0_H0 ;  /* 0x2000006aff037230 */ /* 0x100fe40000004100 */
[----:B------:R-:W-:Y:S01]  /*89b0*/  FFMA R26, R73, R0, R26 ;  /* 0x00000000491a7223 */ /* 0x000fe2000000001a */
[----:B------:R-:W-:Y:S01]  /*89c0*/  HADD2.F32 R0, -RZ, R105.H1_H1 ;  /* 0x30000069ff007230 */ /* 0x000fe20000004100 */
[----:B------:R-:W-:Y:S01]  /*89d0*/  F2FP.F16.F32.PACK_AB R124, R25, R24 ;  /* 0x00000018197c723e */ /* 0x000fe200000000ff */
[C---:B------:R-:W-:Y:S01]  /*89e0*/  FMUL R28, R70.reuse, R32 ;  /* 0x00000020461c7220 */ /* 0x040fe20000400000 */
[----:B------:R-:W-:Y:S02]  /*89f0*/  HADD2.F32 R2, -RZ, R106.H1_H1 ;  /* 0x3000006aff027230 */ /* 0x000fe40000004100 */
[C---:B------:R-:W-:Y:S01]  /*8a00*/  FMUL R29, R70.reuse, R33 ;  /* 0x00000021461d7220 */ /* 0x040fe20000400000 */
[--C-:B------:R-:W-:Y:S02]  /*8a10*/  HADD2.F32 R75, -RZ, R107.reuse.H0_H0 ;  /* 0x2000006bff4b7230 */ /* 0x100fe40000004100 */
[C---:B------:R-:W-:Y:S01]  /*8a20*/  FFMA R31, R73.reuse, R0, R31 ;  /* 0x00000000491f7223 */ /* 0x040fe2000000001f */
[C---:B------:R-:W-:Y:S01]  /*8a30*/  FFMA R28, R73.reuse, R3, R28 ;  /* 0x00000003491c7223 */ /* 0x040fe2000000001c */
[----:B------:R-:W-:Y:S01]  /*8a40*/  FFMA R29, R73, R2, R29 ;  /* 0x00000002491d7223 */ /* 0x000fe2000000001d */
[C---:B------:R-:W-:Y:S01]  /*8a50*/  FMUL R30, R70.reuse, R34 ;  /* 0x00000022461e7220 */ /* 0x040fe20000400000 */
[----:B------:R-:W-:Y:S01]  /*8a60*/  HADD2.F32 R72, -RZ, R107.H1_H1 ;  /* 0x3000006bff487230 */ /* 0x000fe20000004100 */
[----:B------:R-:W-:Y:S01]  /*8a70*/  F2FP.F16.F32.PACK_AB R125, R31, R26 ;  /* 0x0000001a1f7d723e */ /* 0x000fe200000000ff */
        /* <DEDUP_REMOVED lines=16> */
[----:B-1----:R-:W-:Y:S01]  /*8b80*/  F2FP.F16.F32.PACK_AB R92, R33, R32 ;  /* 0x00000020215c723e */ /* 0x002fe200000000ff */
        /* <DEDUP_REMOVED lines=42> */
[--C-:B------:R-:W-:Y:S02]  /*8e30*/  HADD2.F32 R3, -RZ, R128.reuse.H0_H0 ;  /* 0x20000080ff037230 */ /* 0x100fe40000004100 */
[C---:B------:R-:W-:Y:S01]  /*8e40*/  FFMA R46, R73.reuse, R75, R46 ;  /* 0x0000004b492e7223 */ /* 0x040fe2000000002e */
[C---:B------:R-:W-:Y:S01]  /*8e50*/  FMUL R48, R70.reuse, R52 ;  /* 0x0000003446307220 */ /* 0x040fe20000400000 */
        /* <DEDUP_REMOVED lines=17> */
[C---:B------:R-:W-:Y:S01]  /*8f70*/  FFMA R52, R73.reuse, R0, R52 ;  /* 0x0000000049347223 */ /* 0x040fe20000000034 */
[C---:B------:R-:W-:Y:S01]  /*8f80*/  FFMA R53, R73.reuse, R2, R53 ;  /* 0x0000000249357223 */ /* 0x040fe20000000035 */
[----:B------:R-:W-:Y:S02]  /*8f90*/  HADD2.F32 R0, -RZ, R131.H1_H1 ;  /* 0x30000083ff007230 */ /* 0x000fe40000004100 */
[----:B------:R-:W-:Y:S01]  /*8fa0*/  FFMA R54, R73, R3, R54 ;  /* 0x0000000349367223 */ /* 0x000fe20000000036 */
[C---:B------:R-:W-:Y:S01]  /*8fb0*/  FMUL R59, R70.reuse, R59 ;  /* 0x0000003b463b7220 */ /* 0x040fe20000400000 */
[--C-:B------:R-:W-:Y:S02]  /*8fc0*/  HADD2.F32 R3, -RZ, R136.reuse.H0_H0 ;  /* 0x20000088ff037230 */ /* 0x100fe40000004100 */
[C---:B------:R-:W-:Y:S01]  /*8fd0*/  FMUL R56, R70.reuse, R60 ;  /* 0x0000003c46387220 */ /* 0x040fe20000400000 */
[----:B------:R-:W-:Y:S02]  /*8fe0*/  HADD2.F32 R2, -RZ, R136.H1_H1 ;  /* 0x30000088ff027230 */ /* 0x000fe40000004100 */
[C---:B------:R-:W-:Y:S01]  /*8ff0*/  FMUL R57, R70.reuse, R61 ;  /* 0x0000003d46397220 */ /* 0x040fe20000400000 */
[--C-:B------:R-:W-:Y:S01]  /*9000*/  HADD2.F32 R75, -RZ, R137.reuse.H0_H0 ;  /* 0x20000089ff4b7230 */ /* 0x100fe20000004100 */
[----:B------:R-:W-:Y:S01]  /*9010*/  F2FP.F16.F32.PACK_AB R110, R45, R44 ;  /* 0x0000002c2d6e723e */ /* 0x000fe200000000ff */
[C---:B------:R-:W-:Y:S01]  /*9020*/  FMUL R58, R70.reuse, R62 ;  /* 0x0000003e463a7220 */ /* 0x040fe20000400000 */
[----:B------:R-:W-:Y:S01]  /*9030*/  F2FP.F16.F32.PACK_AB R111, R51, R46 ;  /* 0x0000002e336f723e */ /* 0x000fe200000000ff */
[C---:B------:R-:W-:Y:S01]  /*9040*/  FFMA R59, R73.reuse, R0, R59 ;  /* 0x00000000493b7223 */ /* 0x040fe2000000003b */
[C---:B------:R-:W-:Y:S01]  /*9050*/  FFMA R56, R73.reuse, R3, R56 ;  /* 0x0000000349387223 */ /* 0x040fe20000000038 */
[----:B------:R-:W-:Y:S02]  /*9060*/  HADD2.F32 R0, -RZ, R137.H1_H1 ;  /* 0x30000089ff007230 */ /* 0x000fe40000004100 */
[C---:B------:R-:W-:Y:S01]  /*9070*/  FFMA R57, R73.reuse, R2, R57 ;  /* 0x0000000249397223 */ /* 0x040fe20000000039 */
[----:B------:R1:W-:Y:S01]  /*9080*/  STS.128 [R171+0x4400], R108 ;  /* 0x0044006cab007388 */ /* 0x0003e20000000c00 */
[C---:B------:R-:W-:Y:S01]  /*9090*/  FMUL R63, R70.reuse, R63 ;  /* 0x0000003f463f7220 */ /* 0x040fe20000400000 */
[--C-:B------:R-:W-:Y:S02]  /*90a0*/  HADD2.F32 R3, -RZ, R138.reuse.H0_H0 ;  /* 0x2000008aff037230 */ /* 0x100fe40000004100 */
[C---:B------:R-:W-:Y:S01]  /*90b0*/  FFMA R58, R73.reuse, R75, R58 ;  /* 0x0000004b493a7223 */ /* 0x040fe2000000003a */
        /* <DEDUP_REMOVED lines=8> */
[----:B---3--:R-:W-:Y:S01]  /*9140*/  F2FP.F16.F32.PACK_AB R116, R49, R48 ;  /* 0x000000303174723e */ /* 0x008fe200000000ff */
[----:B------:R-:W-:Y:S01]  /*9150*/  FFMA R60, R73, R3, R60 ;  /* 0x00000003493c7223 */ /* 0x000fe2000000003c */
[----:B------:R-:W-:Y:S01]  /*9160*/  F2FP.F16.F32.PACK_AB R117, R55, R50 ;  /* 0x000000323775723e */ /* 0x000fe200000000ff */
[----:B------:R-:W-:Y:S01]  /*9170*/  FFMA R61, R73, R2, R61 ;  /* 0x00000002493d7223 */ /* 0x000fe2000000003d */
[----:B------:R-:W-:Y:S01]  /*9180*/  F2FP.F16.F32.PACK_AB R118, R53, R52 ;  /* 0x000000343576723e */ /* 0x000fe200000000ff */
[----:B------:R-:W-:Y:S01]  /*9190*/  FFMA R62, R73, R75, R62 ;  /* 0x0000004b493e7223 */ /* 0x000fe2000000003e */
[----:B------:R-:W-:Y:S01]  /*91a0*/  F2FP.F16.F32.PACK_AB R119, R59, R54 ;  /* 0x000000363b77723e */ /* 0x000fe200000000ff */
[----:B------:R-:W-:Y:S01]  /*91b0*/  FFMA R67, R73, R72, R67 ;  /* 0x0000004849437223 */ /* 0x000fe20000000043 */
[----:B----4-:R-:W-:Y:S02]  /*91c0*/  F2FP.F16.F32.PACK_AB R124, R57, R56 ;  /* 0x00000038397c723e */ /* 0x010fe400000000ff */
[----:B------:R-:W-:Y:S01]  /*91d0*/  F2FP.F16.F32.PACK_AB R125, R63, R58 ;  /* 0x0000003a3f7d723e */ /* 0x000fe200000000ff */
[----:B------:R1:W-:Y:S01]  /*91e0*/  STS.128 [R156+0x4400], R116 ;  /* 0x004400749c007388 */ /* 0x0003e20000000c00 */
[----:B------:R-:W-:Y:S02]  /*91f0*/  F2FP.F16.F32.PACK_AB R126, R61, R60 ;  /* 0x0000003c3d7e723e */ /* 0x000fe400000000ff */
[----:B------:R-:W-:Y:S02]  /*9200*/  F2FP.F16.F32.PACK_AB R127, R67, R62 ;  /* 0x0000003e437f723e */ /* 0x000fe400000000ff */
[----:B------:R-:W-:Y:S02]  /*9210*/  LEA R0, R79, UR44, 0x3 ;  /* 0x0000002c4f007c11 */ /* 0x000fe4000f8e18ff */
[----:B------:R-:W-:Y:S01]  /*9220*/  @P6 SHF.L.U32 R3, R160, 0x1f, RZ ;  /* 0x0000001fa0036819 */ /* 0x000fe200000006ff */
        /* <DEDUP_REMOVED lines=10> */
[----:B------:R-:W-:Y:S02]  /*92d0*/  UIADD3 UR9, UPT, UPT, UR49, 0x40, URZ ;  /* 0x0000004031097890 */ /* 0x000fe4000fffe0ff */
[----:B------:R-:W-:Y:S01]  /*92e0*/  UIADD3 UR8, UPT, UPT, UR44, 0x4400, URZ ;  /* 0x000044002c087890 */ /* 0x000fe2000fffe0ff */
[----:B------:R-:W-:Y:S01]  /*92f0*/  UMOV UR10, UR50 ;  /* 0x00000032000a7c82 */ /* 0x000fe20008000000 */
[----:B------:R-:W-:Y:S01]  /*9300*/  UMOV UR11, UR36 ;  /* 0x00000024000b7c82 */ /* 0x000fe20008000000 */
[----:B--2---:R-:W-:Y:S04]  /*9310*/  UIADD3 UR4, UP0, UPT, UR6, 0x680, URZ ;  /* 0x0000068006047890 */ /* 0x004fe8000ff1e0ff */
[----:B------:R-:W-:Y:S09]  /*9320*/  UIADD3.X UR5, UPT, UPT, URZ, UR7, URZ, UP0, !UPT ;  /* 0x00000007ff057290 */ /* 0x000ff200087fe4ff */
[----:B------:R2:W-:Y:S01]  /*9330*/  UTMASTG.3D [UR8], [UR4] ;  /* 0x00000008040073b5 */ /* 0x0005e20008010000 */
[----:B------:R0:W-:Y:S01]  /*9340*/  UTMACMDFLUSH ;  /* 0x00000000000079b7 */ /* 0x0001e20000000000 */
[----:B--2---:R-:W-:Y:S04]  /*9350*/  DEPBAR.LE SB0, 0x1 ;  /* 0x000080400000791a */ /* 0x004fe80000000000 */
.L_x_126:
[----:B------:R-:W-:Y:S05]  /*9360*/  BSYNC.RECONVERGENT B0 ;  /* 0x0000000000007941 */ /* 0x000fea0003800200 */
.L_x_125:
[----:B------:R-:W-:Y:S01]  /*9370*/  BAR.SYNC.DEFER_BLOCKING 0x1, 0x80 ;  /* 0x0042000000007b1d */ /* 0x000fe20000010000 */
[----:B------:R-:W-:Y:S04]  /*9380*/  UIADD3 UR4, UPT, UPT, UR46, 0x1, URZ ;  /* 0x000000012e047890 */ /* 0x000fe8000fffe0ff */
[----:B------:R-:W-:Y:S04]  /*9390*/  UISETP.NE.AND UP0, UPT, UR4, 0x4, UPT ;  /* 0x000000040400788c */ /* 0x000fe8000bf05270 */
[----:B------:R-:W-:Y:S01]  /*93a0*/  USEL UR45, UR4, URZ, UP0 ;  /* 0x000000ff042d7287 */ /* 0x000fe20008000000 */
[----:B------:R2:W-:Y:S01]  /*93b0*/  @P6 SYNCS.ARRIVE.TRANS64.RED.A1T0 RZ, [R77+URZ], RZ ;  /* 0x000000ff4dff69a7 */ /* 0x0005e200081004ff */
[----:B------:R-:W-:Y:S01]  /*93c0*/  BSSY B1, `(.L_x_127) ;  /* 0x0000020000017945 */ /* 0x000fe20003800000 */
[----:B------:R-:W3:Y:S02]  /*93d0*/  @P6 SYNCS.PHASECHK.TRANS64.TRYWAIT P0, [R0+URZ+0x20], R3 ;  /* 0x00002003000065a7 */ /* 0x000ee400080011ff */
[----:B---3--:R-:W-:Y:S01]  /*93e0*/  @P6 SEL R85, RZ, 0x1, !P0 ;  /* 0x00000001ff556807 */ /* 0x008fe20004000000 */
[----:B--2---:R-:W-:Y:S06]  /*93f0*/  @!P6 BRA `(.L_x_128) ;  /* 0x000000000070e947 */ /* 0x004fec0003800000 */
        /* <DEDUP_REMOVED lines=9> */
[----:B------:R-:W-:Y:S04]  /*9490*/  SHF.L.U32 R7, R160, 0x1f, RZ ;  /* 0x0000001fa0077819 */ /* 0x000fe800000006ff */
[----:B------:R-:W2:Y:S02]  /*94a0*/  SYNCS.PHASECHK.TRANS64.TRYWAIT P0, [R0+URZ+0x20], R7 ;  /* 0x00002007000075a7 */ /* 0x000ea400080011ff */
[----:B--2---:R-:W-:Y:S05]  /*94b0*/  @!P0 BRA `(.L_x_131) ;  /* 0x0000003400488947 */ /* 0x004fea0003800000 */
.L_x_130:
[----:B------:R-:W-:Y:S05]  /*94c0*/  BSYNC B0 ;  /* 0x0000000000007941 */ /* 0x000fea0003800000 */
.L_x_129:
        /* <DEDUP_REMOVED lines=15> */
.L_x_128:
[----:B------:R-:W-:Y:S05]  /*95c0*/  BSYNC B1 ;  /* 0x0000000000017941 */ /* 0x000fea0003800000 */
.L_x_127:
[----:B---3--:R-:W-:Y:S05]  /*95d0*/  VIADD R0, R71, 0x80 ;  /* 0x0000008047007836 */ /* 0x008fea0000000000 */
[----:B------:R-:W-:Y:S04]  /*95e0*/  SHF.R.U32.HI R0, RZ, 0x15, R0 ;  /* 0x00000015ff007819 */ /* 0x000fe80000011600 */
[----:B------:R-:W-:Y:S11]  /*95f0*/  LOP3.LUT P0, RZ, R0, 0x3, R151, 0x48, !PT ;  /* 0x0000000300ff7812 */ /* 0x000ff60007804897 */
[----:B------:R-:W-:Y:S02]  /*9600*/  @!UPT UIADD3 URZ, UPT, UPT, URZ, URZ, URZ ;  /* 0x000000fffffff290 */ /* 0x000fe4000fffe0ff */
[----:B------:R-:W-:Y:S05]  /*9610*/  @!P0 BRA `(.L_x_132) ;  /* 0x0000000000408947 */ /* 0x000fea0003800000 */
[----:B------:R-:W3:Y:S01]  /*9620*/  LDCU.64 UR8, c[0x4][0x70] ;  /* 0x01000e00ff0877ac */ /* 0x000ee20008000a00 */
[----:B------:R-:W-:Y:S01]  /*9630*/  MOV R3, 0x0 ;  /* 0x0000000000037802 */ /* 0x000fe20000000f00 */
[----:B------:R-:W-:Y:S02]  /*9640*/  HFMA2 R12, -RZ, RZ, 0, 5.9604644775390625e-08 ;  /* 0x00000001ff0c7431 */ /* 0x000fe400000001ff */
[----:B------:R-:W-:Y:S02]  /*9650*/  IMAD.MOV.U32 R8, RZ, RZ, 0x192 ;  /* 0x00000192ff087424 */ /* 0x000fe400078e00ff */
[----:B------:R-:W-:Y:S01]  /*9660*/  IMAD.MOV.U32 R13, RZ, RZ, RZ ;  /* 0x000000ffff0d7224 */ /* 0x000fe200078e00ff */
[----:B------:R-:W5:Y:S01]  /*9670*/  LDCU.64 UR6, c[0x4][0x78] ;  /* 0x01000f00ff0677ac */ /* 0x000f620008000a00 */
[----:B------:R-:W1:Y:S01]  /*9680*/  LDC.64 R2, c[0x4][R3] ;  /* 0x0100000003027b82 */ /* 0x000e620000000a00 */
[----:B------:R-:W2:Y:S01]  /*9690*/  LDCU.64 UR4, c[0x4][0x10] ;  /* 0x01000200ff0477ac */ /* 0x000ea20008000a00 */
[----:B---3--:R-:W-:Y:S01]  /*96a0*/  MOV R5, UR9 ;  /* 0x0000000900057c02 */ /* 0x008fe20008000f00 */
[----:B------:R-:W-:Y:S01]  /*96b0*/  IMAD.U32 R4, RZ, RZ, UR8 ;  /* 0x00000008ff047e24 */ /* 0x000fe2000f8e00ff */
[----:B-----5:R-:W-:Y:S01]  /*96c0*/  MOV R7, UR7 ;  /* 0x0000000700077c02 */ /* 0x020fe20008000f00 */
[----:B------:R-:W-:Y:S01]  /*96d0*/  IMAD.U32 R6, RZ, RZ, UR6 ;  /* 0x00000006ff067e24 */ /* 0x000fe2000f8e00ff */
[----:B--2---:R-:W-:Y:S01]  /*96e0*/  MOV R11, UR5 ;  /* 0x00000005000b7c02 */ /* 0x004fe20008000f00 */
[----:B------:R-:W-:Y:S02]  /*96f0*/  IMAD.U32 R10, RZ, RZ, UR4 ;  /* 0x00000004ff0a7e24 */ /* 0x000fe4000f8e00ff */
[----:B------:R-:W-:Y:S07]  /*9700*/  LEPC R20, `(.L_x_132) ;  /* 0x000000001014794e */ /* 0x000fee0000000000 */
[----:B-1--4-:R-:W-:Y:S05]  /*9710*/  CALL.ABS.NOINC R2 ;  /* 0x0000000002007343 */ /* 0x012fea0003c00000 */
.L_x_132:
[----:B------:R-:W-:Y:S05]  /*9720*/  WARPSYNC.ALL ;  /* 0x0000000000007948 */ /* 0x000fea0003800000 */
[----:B------:R-:W-:Y:S01]  /*9730*/  R2UR UR4, R71 ;  /* 0x00000000470472ca */ /* 0x000fe200000e0000 */
[--C-:B----4-:R-:W-:Y:S01]  /*9740*/  HADD2.F32 R72, -RZ, R80.reuse.H0_H0 ;  /* 0x20000050ff487230 */ /* 0x110fe20000004100 */
[----:B------:R-:W-:Y:S01]  /*9750*/  ISETP.NE.AND P6, PT, R164, RZ, PT ;  /* 0x000000ffa400720c */ /* 0x000fe20003fc5270 */
[----:B------:R-:W-:Y:S01]  /*9760*/  HADD2.F32 R75, -RZ, R80.H1_H1 ;  /* 0x30000050ff4b7230 */ /* 0x000fe20000004100 */
[----:B------:R-:W-:Y:S01]  /*9770*/  MOV R3, UR45 ;  /* 0x0000002d00037c02 */ /* 0x000fe20008000f00 */
[----:B------:R-:W-:Y:S01]  /*9780*/  BSSY.RECONVERGENT B0, `(.L_x_133) ;  /* 0x0000101000007945 */ /* 0x000fe20003800200 */
[----:B------:R-:W-:Y:S02]  /*9790*/  MOV R74, UR52 ;  /* 0x00000034004a7c02 */ /* 0x000fe40008000f00 */
[----:B------:R-:W-:Y:S05]  /*97a0*/  ISETP.NE.AND P0, PT, R163, RZ, PT ;  /* 0x000000ffa300720c */ /* 0x000fea0003f05270 */
[----:B------:R-:W3:Y:S02]  /*97b0*/  LDTM.x64 R4, tmem[UR4+0x80] ;  /* 0x00008004000479ee */ /* 0x000ee40008340000 */
[----:B------:R-:W-:Y:S04]  /*97c0*/  @P6 LEA R3, R3, UR44, 0x3 ;  /* 0x0000002c03036c11 */ /* 0x000fe8000f8e18ff */
[----:B------:R-:W-:Y:S04]  /*97d0*/  @P6 IADD3 R3, PT, PT, R3, 0x40, RZ ;  /* 0x0000004003036810 */ /* 0x000fe80007ffe0ff */
[----:B------:R-:W-:Y:S01]  /*97e0*/  @P6 PRMT R74, R74, 0x654, R3 ;  /* 0x000006544a4a6816 */ /* 0x000fe20000000003 */
[C---:B---3--:R-:W-:Y:S01]  /*97f0*/  FMUL R0, R70.reuse, R4 ;  /* 0x0000000446007220 */ /* 0x048fe20000400000 */
[C---:B------:R-:W-:Y:S01]  /*9800*/  FMUL R3, R70.reuse, R6 ;  /* 0x0000000646037220 */ /* 0x040fe20000400000 */
[C---:B------:R-:W-:Y:S01]  /*9810*/  FMUL R4, R70.reuse, R8 ;  /* 0x0000000846047220 */ /* 0x040fe20000400000 */
[C---:B------:R-:W-:Y:S01]  /*9820*/  FMUL R6, R70.reuse, R10 ;  /* 0x0000000a46067220 */ /* 0x040fe20000400000 */
[C---:B------:R-:W-:Y:S01]  /*9830*/  FFMA R0, R73.reuse, R72, R0 ;  /* 0x0000004849007223 */ /* 0x040fe20000000000 */
[C---:B------:R-:W-:Y:S01]  /*9840*/  FMUL R8, R70.reuse, R12 ;  /* 0x0000000c46087220 */ /* 0x040fe20000400000 */
        /* <DEDUP_REMOVED lines=38> */
[--C-:B------:R-:W-:Y:S02]  /*9ab0*/  HADD2.F32 R64, -RZ, R81.reuse.H0_H0 ;  /* 0x20000051ff407230 */ /* 0x100fe40000004100 */
[C---:B------:R-:W-:Y:S01]  /*9ac0*/  FMUL R49, R70.reuse, R53 ;  /* 0x0000003546317220 */ /* 0x040fe20000400000 */
[C---:B------:R-:W-:Y:S01]  /*9ad0*/  FMUL R62, R70.reuse, R66 ;  /* 0x00000042463e7220 */ /* 0x040fe20000400000 */
[----:B------:R-:W-:Y:S02]  /*9ae0*/  HADD2.F32 R66, -RZ, R81.H1_H1 ;  /* 0x30000051ff427230 */ /* 0x000fe40000004100 */
[C---:B------:R-:W-:Y:S01]  /*9af0*/  FMUL R53, R70.reuse, R57 ;  /* 0x0000003946357220 */ /* 0x040fe20000400000 */
[C---:B------:R-:W-:Y:S01]  /*9b00*/  FMUL R7, R70.reuse, R7 ;  /* 0x0000000746077220 */ /* 0x040fe20000400000 */
[C---:B------:R-:W-:Y:S01]  /*9b10*/  FMUL R57, R70.reuse, R61 ;  /* 0x0000003d46397220 */ /* 0x040fe20000400000 */
[----:B------:R-:W-:Y:S01]  /*9b20*/  FMUL R61, R70, R65 ;  /* 0x00000041463d7220 */ /* 0x000fe20000400000 */
[--C-:B------:R-:W-:Y:S02]  /*9b30*/  HADD2.F32 R65, -RZ, R82.reuse.H0_H0 ;  /* 0x20000052ff417230 */ /* 0x100fe40000004100 */
[C---:B------:R-:W-:Y:S01]  /*9b40*/  FFMA R2, R73.reuse, R75, R2 ;  /* 0x0000004b49027223 */ /* 0x040fe20000000002 */
[C---:B------:R-:W-:Y:S01]  /*9b50*/  FFMA R3, R73.reuse, R64, R3 ;  /* 0x0000004049037223 */ /* 0x040fe20000000003 */
[----:B------:R-:W-:Y:S02]  /*9b60*/  HADD2.F32 R64, -RZ, R82.H1_H1 ;  /* 0x30000052ff407230 */ /* 0x000fe40000004100 */
[C---:B------:R-:W-:Y:S01]  /*9b70*/  FFMA R7, R73.reuse, R66, R7 ;  /* 0x0000004249077223 */ /* 0x040fe20000000007 */
[----:B------:R-:W-:Y:S01]  /*9b80*/  FFMA R4, R73, R65, R4 ;  /* 0x0000004149047223 */ /* 0x000fe20000000004 */
[--C-:B------:R-:W-:Y:S01]  /*9b90*/  HADD2.F32 R65, -RZ, R83.reuse.H0_H0 ;  /* 0x20000053ff417230 */ /* 0x100fe20000004100 */
[----:B-1----:R-:W-:Y:S01]  /*9ba0*/  F2FP.F16.F32.PACK_AB R92, R2, R0 ;  /* 0x00000000025c723e */ /* 0x002fe200000000ff */
[----:B------:R-:W-:Y:S01]  /*9bb0*/  HADD2.F32 R0, -RZ, R83.H1_H1 ;  /* 0x30000053ff007230 */ /* 0x000fe20000004100 */
[----:B------:R-:W-:Y:S01]  /*9bc0*/  F2FP.F16.F32.PACK_AB R93, R7, R3 ;  /* 0x00000003075d723e */ /* 0x000fe200000000ff */
[--C-:B--2---:R-:W-:Y:S02]  /*9bd0*/  HADD2.F32 R3, -RZ, R88.reuse.H0_H0 ;  /* 0x20000058ff037230 */ /* 0x104fe40000004100 */
[C---:B------:R-:W-:Y:S01]  /*9be0*/  FMUL R11, R70.reuse, R11 ;  /* 0x0000000b460b7220 */ /* 0x040fe20000400000 */
[----:B------:R-:W-:Y:S02]  /*9bf0*/  HADD2.F32 R2, -RZ, R88.H1_H1 ;  /* 0x30000058ff027230 */ /* 0x000fe40000004100 */
[C---:B------:R-:W-:Y:S01]  /*9c00*/  FFMA R5, R73.reuse, R64, R5 ;  /* 0x0000004049057223 */ /* 0x040fe20000000005 */
[C---:B------:R-:W-:Y:S01]  /*9c10*/  FFMA R6, R73.reuse, R65, R6 ;  /* 0x0000004149067223 */ /* 0x040fe20000000006 */
[C---:B------:R-:W-:Y:S01]  /*9c20*/  FFMA R11, R73.reuse, R0, R11 ;  /* 0x00000000490b7223 */ /* 0x040fe2000000000b */
[--C-:B------:R-:W-:Y:S02]  /*9c30*/  HADD2.F32 R0, -RZ, R89.reuse.H0_H0 ;  /* 0x20000059ff007230 */ /* 0x100fe40000004100 */
[C---:B------:R-:W-:Y:S01]  /*9c40*/  FFMA R8, R73.reuse, R3, R8 ;  /* 0x0000000349087223 */ /* 0x040fe20000000008 */
[--C-:B------:R-:W-:Y:S02]  /*9c50*/  HADD2.F32 R3, -RZ, R90.reuse.H0_H0 ;  /* 0x2000005aff037230 */ /* 0x100fe40000004100 */
[C---:B------:R-:W-:Y:S01]  /*9c60*/  FFMA R9, R73.reuse, R2, R9 ;  /* 0x0000000249097223 */ /* 0x040fe20000000009 */
[----:B------:R-:W-:Y:S02]  /*9c70*/  HADD2.F32 R2, -RZ, R89.H1_H1 ;  /* 0x30000059ff027230 */ /* 0x000fe40000004100 */
[C---:B------:R-:W-:Y:S01]  /*9c80*/  FMUL R15, R70.reuse, R15 ;  /* 0x0000000f460f7220 */ /* 0x040fe20000400000 */
[----:B------:R-:W-:Y:S01]  /*9c90*/  FFMA R10, R73, R0, R10 ;  /* 0x00000000490a7223 */ /* 0x000fe2000000000a */
[----:B------:R-:W-:Y:S01]  /*9ca0*/  HADD2.F32 R0, -RZ, R90.H1_H1 ;  /* 0x3000005aff007230 */ /* 0x000fe20000004100 */
[----:B------:R-:W-:Y:S01]  /*9cb0*/  F2FP.F16.F32.PACK_AB R94, R5, R4 ;  /* 0x00000004055e723e */ /* 0x000fe200000000ff */
[--C-:B------:R-:W-:Y:S02]  /*9cc0*/  HADD2.F32 R5, -RZ, R96.reuse.H0_H0 ;  /* 0x20000060ff057230 */ /* 0x100fe40000004100 */
[C---:B------:R-:W-:Y:S01]  /*9cd0*/  FFMA R15, R73.reuse, R2, R15 ;  /* 0x00000002490f7223 */ /* 0x040fe2000000000f */
[--C-:B------:R-:W-:Y:S02]  /*9ce0*/  HADD2.F32 R2, -RZ, R91.reuse.H1_H1 ;  /* 0x3000005bff027230 */ /* 0x100fe40000004100 */
[C---:B------:R-:W-:Y:S01]  /*9cf0*/  FFMA R12, R73.reuse, R3, R12 ;  /* 0x00000003490c7223 */ /* 0x040fe2000000000c */
[----:B------:R-:W-:Y:S02]  /*9d00*/  HADD2.F32 R3, -RZ, R91.H0_H0 ;  /* 0x2000005bff037230 */ /* 0x000fe40000004100 */
[C---:B------:R-:W-:Y:S01]  /*9d10*/  FMUL R19, R70.reuse, R19 ;  /* 0x0000001346137220 */ /* 0x040fe20000400000 */
[----:B------:R-:W-:Y:S02]  /*9d20*/  HADD2.F32 R4, -RZ, R99.H1_H1 ;  /* 0x30000063ff047230 */ /* 0x000fe40000004100 */
[C---:B------:R-:W-:Y:S01]  /*9d30*/  FFMA R13, R73.reuse, R0, R13 ;  /* 0x00000000490d7223 */ /* 0x040fe2000000000d */
[----:B------:R-:W-:Y:S02]  /*9d40*/  HADD2.F32 R0, -RZ, R96.H1_H1 ;  /* 0x30000060ff007230 */ /* 0x000fe40000004100 */
[C---:B------:R-:W-:Y:S01]  /*9d50*/  FFMA R14, R73.reuse, R3, R14 ;  /* 0x00000003490e7223 */ /* 0x040fe2000000000e */
[--C-:B------:R-:W-:Y:S02]  /*9d60*/  HADD2.F32 R3, -RZ, R98.reuse.H0_H0 ;  /* 0x20000062ff037230 */ /* 0x100fe40000004100 */
[C---:B------:R-:W-:Y:S01]  /*9d70*/  FFMA R19, R73.reuse, R2, R19 ;  /* 0x0000000249137223 */ /* 0x040fe20000000013 */
[----:B------:R-:W-:Y:S02]  /*9d80*/  HADD2.F32 R2, -RZ, R97.H0_H0 ;  /* 0x20000061ff027230 */ /* 0x000fe40000004100 */
[C---:B------:R-:W-:Y:S01]  /*9d90*/  FFMA R16, R73.reuse, R5, R16 ;  /* 0x0000000549107223 */ /* 0x040fe20000000010 */
[----:B------:R-:W-:Y:S02]  /*9da0*/  HADD2.F32 R5, -RZ, R99.H0_H0 ;  /* 0x20000063ff057230 */ /* 0x000fe40000004100 */
[C---:B------:R-:W-:Y:S01]  /*9db0*/  FFMA R17, R73.reuse, R0, R17 ;  /* 0x0000000049117223 */ /* 0x040fe20000000011 */
[----:B------:R-:W-:Y:S02]  /*9dc0*/  HADD2.F32 R0, -RZ, R97.H1_H1 ;  /* 0x30000061ff007230 */ /* 0x000fe40000004100 */
[C---:B------:R-:W-:Y:S01]  /*9dd0*/  FMUL R23, R70.reuse, R23 ;  /* 0x0000001746177220 */ /* 0x040fe20000400000 */
[C---:B------:R-:W-:Y:S01]  /*9de0*/  FFMA R18, R73.reuse, R2, R18 ;  /* 0x0000000249127223 */ /* 0x040fe20000000012 */
[----:B------:R-:W-:Y:S02]  /*9df0*/  HADD2.F32 R2, -RZ, R98.H1_H1 ;  /* 0x30000062ff027230 */ /* 0x000fe40000004100 */
[C---:B------:R-:W-:Y:S01]  /*9e00*/  FMUL R27, R70.reuse, R27 ;  /* 0x0000001b461b7220 */ /* 0x040fe20000400000 */
[C---:B------:R-:W-:Y:S01]  /*9e10*/  FFMA R23, R73.reuse, R0, R23 ;  /* 0x0000000049177223 */ /* 0x040fe20000000017 */
[----:B------:R-:W-:Y:S02]  /*9e20*/  HADD2.F32 R0, -RZ, R104.H0_H0 ;  /* 0x20000068ff007230 */ /* 0x000fe40000004100 */
[C---:B------:R-:W-:Y:S01]  /*9e30*/  FFMA R20, R73.reuse, R3, R20 ;  /* 0x0000000349147223 */ /* 0x040fe20000000014 */
[----:B------:R-:W-:Y:S02]  /*9e40*/  HADD2.F32 R3, -RZ, R106.H0_H0 ;  /* 0x2000006aff037230 */ /* 0x000fe40000004100 */
[C---:B------:R-:W-:Y:S01]  /*9e50*/  FFMA R21, R73.reuse, R2, R21 ;  /* 0x0000000249157223 */ /* 0x040fe20000000015 */
[C---:B------:R-:W-:Y:S01]  /*9e60*/  FFMA R22, R73.reuse, R5, R22 ;  /* 0x0000000549167223 */ /* 0x040fe20000000016 */
[C---:B------:R-:W-:Y:S01]  /*9e70*/  FFMA R27, R73.reuse, R4, R27 ;  /* 0x00000004491b7223 */ /* 0x040fe2000000001b */
[C---:B------:R-:W-:Y:S01]  /*9e80*/  FFMA R24, R73.reuse, R0, R24 ;  /* 0x0000000049187223 */ /* 0x040fe20000000018 */
[----:B------:R-:W-:Y:S02]  /*9e90*/  HADD2.F32 R2, -RZ, R104.H1_H1 ;  /* 0x30000068ff027230 */ /* 0x000fe40000004100 */
[C---:B------:R-:W-:Y:S01]  /*9ea0*/  FMUL R31, R70.reuse, R31 ;  /* 0x0000001f461f7220 */ /* 0x040fe20000400000 */
[----:B------:R-:W-:Y:S02]  /*9eb0*/  HADD2.F32 R0, -RZ, R105.H0_H0 ;  /* 0x20000069ff007230 */ /* 0x000fe40000004100 */
[C---:B------:R-:W-:Y:S01]  /*9ec0*/  FMUL R35, R70.reuse, R35 ;  /* 0x0000002346237220 */ /* 0x040fe20000400000 */
[----:B------:R-:W-:Y:S02]  /*9ed0*/  HADD2.F32 R5, -RZ, R107.H0_H0 ;  /* 0x2000006bff057230 */ /* 0x000fe40000004100 */
[C---:B------:R-:W-:Y:S01]  /*9ee0*/  FFMA R25, R73.reuse, R2, R25 ;  /* 0x0000000249197223 */ /* 0x040fe20000000019 */
[----:B------:R-:W-:Y:S02]  /*9ef0*/  HADD2.F32 R2, -RZ, R106.H1_H1 ;  /* 0x3000006aff027230 */ /* 0x000fe40000004100 */
[----:B------:R-:W-:Y:S01]  /*9f00*/  FFMA R26, R73, R0, R26 ;  /* 0x00000000491a7223 */ /* 0x000fe2000000001a */
[----:B------:R-:W-:Y:S02]  /*9f10*/  HADD2.F32 R0, -RZ, R105.H1_H1 ;  /* 0x30000069ff007230 */ /* 0x000fe40000004100 */
[C---:B------:R-:W-:Y:S01]  /*9f20*/  FMUL R39, R70.reuse, R39 ;  /* 0x0000002746277220 */ /* 0x040fe20000400000 */
[----:B------:R-:W-:Y:S01]  /*9f30*/  HADD2.F32 R4, -RZ, R107.H1_H1 ;  /* 0x3000006bff047230 */ /* 0x000fe20000004100 */
[----:B------:R-:W-:Y:S01]  /*9f40*/  F2FP.F16.F32.PACK_AB R95, R11, R6 ;  /* 0x000000060b5f723e */ /* 0x000fe200000000ff */
[C---:B------:R-:W-:Y:S01]  /*9f50*/  FMUL R43, R70.reuse, R43 ;  /* 0x0000002b462b7220 */ /* 0x040fe20000400000 */
[C---:B------:R-:W-:Y:S01]  /*9f60*/  FFMA R31, R73.reuse, R0, R31 ;  /* 0x00000000491f7223 */ /* 0x040fe2000000001f */
[--C-:B------:R-:W-:Y:S02]  /*9f70*/  HADD2.F32 R0, -RZ, R112.reuse.H0_H0 ;  /* 0x20000070ff007230 */ /* 0x100fe40000004100 */
[C---:B------:R-:W-:Y:S01]  /*9f80*/  FFMA R28, R73.reuse, R3, R28 ;  /* 0x00000003491c7223 */ /* 0x040fe2000000001c */
[----:B------:R1:W-:Y:S01]  /*9f90*/  STS.128 [R166+UR44+0x8400], R92 ;  /* 0x0084005ca6007988 */ /* 0x0003e20008000c2c */
[C---:B------:R-:W-:Y:S01]  /*9fa0*/  FFMA R29, R73.reuse, R2, R29 ;  /* 0x00000002491d7223 */ /* 0x040fe2000000001d */
[C---:B------:R-:W-:Y:S01]  /*9fb0*/  FFMA R30, R73.reuse, R5, R30 ;  /* 0x00000005491e7223 */ /* 0x040fe2000000001e */
[C---:B------:R-:W-:Y:S01]  /*9fc0*/  FFMA R35, R73.reuse, R4, R35 ;  /* 0x0000000449237223 */ /* 0x040fe20000000023 */
[----:B------:R-:W-:Y:S02]  /*9fd0*/  HADD2.F32 R2, -RZ, R112.H1_H1 ;  /* 0x30000070ff027230 */ /* 0x000fe40000004100 */
[----:B------:R-:W-:Y:S01]  /*9fe0*/  FFMA R32, R73, R0, R32 ;  /* 0x0000000049207223 */ /* 0x000fe20000000020 */
[--C-:B------:R-:W-:Y:S01]  /*9ff0*/  HADD2.F32 R3, -RZ, R113.reuse.H0_H0 ;  /* 0x20000071ff037230 */ /* 0x100fe20000004100 */
[----:B------:R-:W-:Y:S01]  /*a000*/  F2FP.F16.F32.PACK_AB R8, R9, R8 ;  /* 0x000000080908723e */ /* 0x000fe200000000ff */
[----:B------:R-:W-:Y:S02]  /*a010*/  HADD2.F32 R0, -RZ, R113.H1_H1 ;  /* 0x30000071ff007230 */ /* 0x000fe40000004100 */
[C---:B------:R-:W-:Y:S01]  /*a020*/  FFMA R33, R73.reuse, R2, R33 ;  /* 0x0000000249217223 */ /* 0x040fe20000000021 */
[--C-:B------:R-:W-:Y:S02]  /*a030*/  HADD2.F32 R5, -RZ, R115.reuse.H0_H0 ;  /* 0x20000073ff057230 */ /* 0x100fe40000004100 */
[C---:B------:R-:W-:Y:S01]  /*a040*/  FFMA R34, R73.reuse, R3, R34 ;  /* 0x0000000349227223 */ /* 0x040fe20000000022 */
[--C-:B------:R-:W-:Y:S02]  /*a050*/  HADD2.F32 R3, -RZ, R114.reuse.H0_H0 ;  /* 0x20000072ff037230 */ /* 0x100fe40000004100 */
[----:B------:R-:W-:Y:S01]  /*a060*/  FFMA R39, R73, R0, R39 ;  /* 0x0000000049277223 */ /* 0x000fe20000000027 */
[----:B------:R-:W-:Y:S01]  /*a070*/  HADD2.F32 R0, -RZ, R114.H1_H1 ;  /* 0x30000072ff007230 */ /* 0x000fe20000004100 */
[----:B------:R-:W-:Y:S01]  /*a080*/  F2FP.F16.F32.PACK_AB R9, R15, R10 ;  /* 0x0000000a0f09723e */ /* 0x000fe200000000ff */
[----:B------:R-:W-:Y:S02]  /*a090*/  HADD2.F32 R2, -RZ, R115.H1_H1 ;  /* 0x30000073ff027230 */ /* 0x000fe40000004100 */
[C---:B------:R-:W-:Y:S01]  /*a0a0*/  FFMA R36, R73.reuse, R3, R36 ;  /* 0x0000000349247223 */ /* 0x040fe20000000024 */
[--C-:B------:R-:W-:Y:S02]  /*a0b0*/  HADD2.F32 R3, -RZ, R121.reuse.H0_H0 ;  /* 0x20000079ff037230 */ /* 0x100fe40000004100 */
[C---:B------:R-:W-:Y:S01]  /*a0c0*/  FFMA R37, R73.reuse, R0, R37 ;  /* 0x0000000049257223 */ /* 0x040fe20000000025 */
[C---:B------:R-:W-:Y:S01]  /*a0d0*/  FFMA R38, R73.reuse, R5, R38 ;  /* 0x0000000549267223 */ /* 0x040fe20000000026 */
[--C-:B------:R-:W-:Y:S02]  /*a0e0*/  HADD2.F32 R0, -RZ, R120.reuse.H0_H0 ;  /* 0x20000078ff007230 */ /* 0x100fe40000004100 */
[----:B------:R-:W-:Y:S01]  /*a0f0*/  FFMA R43, R73, R2, R43 ;  /* 0x00000002492b7223 */ /* 0x000fe2000000002b */
[----:B------:R-:W-:Y:S01]  /*a100*/  HADD2.F32 R2, -RZ, R120.H1_H1 ;  /* 0x30000078ff027230 */ /* 0x000fe20000004100 */
[----:B------:R-:W-:Y:S01]  /*a110*/  F2FP.F16.F32.PACK_AB R10, R13, R12 ;  /* 0x0000000c0d0a723e */ /* 0x000fe200000000ff */
[C---:B------:R-:W-:Y:S01]  /*a120*/  FMUL R47, R70.reuse, R47 ;  /* 0x0000002f462f7220 */ /* 0x040fe20000400000 */
[----:B------:R-:W-:Y:S01]  /*a130*/  F2FP.F16.F32.PACK_AB R11, R19, R14 ;  /* 0x0000000e130b723e */ /* 0x000fe200000000ff */
[C---:B------:R-:W-:Y:S01]  /*a140*/  FFMA R40, R73.reuse, R0, R40 ;  /* 0x0000000049287223 */ /* 0x040fe20000000028 */
[----:B------:R-:W-:Y:S02]  /*a150*/  HADD2.F32 R0, -RZ, R121.H1_H1 ;  /* 0x30000079ff007230 */ /* 0x000fe40000004100 */
[C---:B------:R-:W-:Y:S01]  /*a160*/  FFMA R41, R73.reuse, R2, R41 ;  /* 0x0000000249297223 */ /* 0x040fe20000000029 */
[----:B------:R-:W-:Y:S01]  /*a170*/  FFMA R42, R73, R3, R42 ;  /* 0x00000003492a7223 */ /* 0x000fe2000000002a */
[----:B------:R1:W-:Y:S01]  /*a180*/  STS.128 [R168+0x8400], R8 ;  /* 0x00840008a8007388 */ /* 0x0003e20000000c00 */
[--C-:B------:R-:W-:Y:S01]  /*a190*/  HADD2.F32 R3, -RZ, R122.reuse.H0_H0 ;  /* 0x2000007aff037230 */ /* 0x100fe20000004100 */
[----:B------:R-:W-:Y:S01]  /*a1a0*/  F2FP.F16.F32.PACK_AB R16, R17, R16 ;  /* 0x000000101110723e */ /* 0x000fe200000000ff */
[----:B------:R-:W-:Y:S01]  /*a1b0*/  HADD2.F32 R2, -RZ, R122.H1_H1 ;  /* 0x3000007aff027230 */ /* 0x000fe20000004100 */
[----:B------:R-:W-:Y:S01]  /*a1c0*/  F2FP.F16.F32.PACK_AB R17, R23, R18 ;  /* 0x000000121711723e */ /* 0x000fe200000000ff */
[----:B------:R-:W-:Y:S01]  /*a1d0*/  FFMA R47, R73, R0, R47 ;  /* 0x00000000492f7223 */ /* 0x000fe2000000002f */
[--C-:B------:R-:W-:Y:S01]  /*a1e0*/  HADD2.F32 R5, -RZ, R123.reuse.H0_H0 ;  /* 0x2000007bff057230 */ /* 0x100fe20000004100 */
[----:B------:R-:W-:Y:S01]  /*a1f0*/  F2FP.F16.F32.PACK_AB R18, R21, R20 ;  /* 0x000000141512723e */ /* 0x000fe200000000ff */
[----:B------:R-:W-:Y:S01]  /*a200*/  HADD2.F32 R0, -RZ, R123.H1_H1 ;  /* 0x3000007bff007230 */ /* 0x000fe20000004100 */
[----:B------:R-:W-:Y:S01]  /*a210*/  F2FP.F16.F32.PACK_AB R19, R27, R22 ;  /* 0x000000161b13723e */ /* 0x000fe200000000ff */
[C---:B------:R-:W-:Y:S01]  /*a220*/  FMUL R51, R70.reuse, R51 ;  /* 0x0000003346337220 */ /* 0x040fe20000400000 */
[C---:B------:R-:W-:Y:S01]  /*a230*/  FFMA R44, R73.reuse, R3, R44 ;  /* 0x00000003492c7223 */ /* 0x040fe2000000002c */
[C---:B------:R-:W-:Y:S01]  /*a240*/  FFMA R45, R73.reuse, R2, R45 ;  /* 0x00000002492d7223 */ /* 0x040fe2000000002d */
[C---:B------:R-:W-:Y:S01]  /*a250*/  FFMA R46, R73.reuse, R5, R46 ;  /* 0x00000005492e7223 */ /* 0x040fe2000000002e */
[----:B------:R1:W-:Y:S01]  /*a260*/  STS.128 [R165+0x8400], R16 ;  /* 0x00840010a5007388 */ /* 0x0003e20000000c00 */
[----:B------:R-:W-:Y:S01]  /*a270*/  FFMA R51, R73, R0, R51 ;  /* 0x0000000049337223 */ /* 0x000fe20000000033 */
[--C-:B------:R-:W-:Y:S01]  /*a280*/  HADD2.F32 R3, -RZ, R128.reuse.H0_H0 ;  /* 0x20000080ff037230 */ /* 0x100fe20000004100 */
[----:B------:R-:W-:Y:S01]  /*a290*/  F2FP.F16.F32.PACK_AB R24, R25, R24 ;  /* 0x000000181918723e */ /* 0x000fe200000000ff */
[----:B------:R-:W-:Y:S01]  /*a2a0*/  HADD2.F32 R0, -RZ, R128.H1_H1 ;  /* 0x30000080ff007230 */ /* 0x000fe20000004100 */
[----:B------:R-:W-:Y:S01]  /*a2b0*/  F2FP.F16.F32.PACK_AB R25, R31, R26 ;  /* 0x0000001a1f19723e */ /* 0x000fe200000000ff */
        /* <DEDUP_REMOVED lines=16> */
[----:B------:R-:W-:Y:S01]  /*a3c0*/  FFMA R52, R73, R0, R52 ;  /* 0x0000000049347223 */ /* 0x000fe20000000034 */
[----:B------:R-:W-:Y:S01]  /*a3d0*/  F2FP.F16.F32.PACK_AB R35, R43, R38 ;  /* 0x000000262b23723e */ /* 0x000fe200000000ff */
[C---:B------:R-:W-:Y:S01]  /*a3e0*/  FFMA R53, R73.reuse, R2, R53 ;  /* 0x0000000249357223 */ /* 0x040fe20000000035 */
[----:B------:R-:W-:Y:S01]  /*a3f0*/  FFMA R54, R73, R3, R54 ;  /* 0x0000000349367223 */ /* 0x000fe20000000036 */
[----:B------:R-:W-:Y:S01]  /*a400*/  HADD2.F32 R0, -RZ, R131.H1_H1 ;  /* 0x30000083ff007230 */ /* 0x000fe20000004100 */
[----:B------:R-:W-:Y:S01]  /*a410*/  F2FP.F16.F32.PACK_AB R40, R41, R40 ;  /* 0x000000282928723e */ /* 0x000fe200000000ff */
[----:B------:R1:W-:Y:S01]  /*a420*/  STS.128 [R157+0x8400], R32 ;  /* 0x008400209d007388 */ /* 0x0003e20000000c00 */
[C---:B------:R-:W-:Y:S01]  /*a430*/  FMUL R59, R70.reuse, R59 ;  /* 0x0000003b463b7220 */ /* 0x040fe20000400000 */
[--C-:B------:R-:W-:Y:S01]  /*a440*/  HADD2.F32 R3, -RZ, R136.reuse.H0_H0 ;  /* 0x20000088ff037230 */ /* 0x100fe20000004100 */
[----:B------:R-:W-:Y:S01]  /*a450*/  F2FP.F16.F32.PACK_AB R41, R47, R42 ;  /* 0x0000002a2f29723e */ /* 0x000fe200000000ff */
[----:B------:R-:W-:Y:S01]  /*a460*/  HADD2.F32 R2, -RZ, R136.H1_H1 ;  /* 0x30000088ff027230 */ /* 0x000fe20000004100 */
[----:B------:R-:W-:Y:S01]  /*a470*/  F2FP.F16.F32.PACK_AB R42, R45, R44 ;  /* 0x0000002c2d2a723e */ /* 0x000fe200000000ff */
[--C-:B------:R-:W-:Y:S01]  /*a480*/  HADD2.F32 R5, -RZ, R137.reuse.H0_H0 ;  /* 0x20000089ff057230 */ /* 0x100fe20000004100 */
        /* <DEDUP_REMOVED lines=8> */
[----:B------:R-:W-:Y:S01]  /*a510*/  FFMA R58, R73, R5, R58 ;  /* 0x00000005493a7223 */ /* 0x000fe2000000003a */
[----:B------:R-:W-:Y:S01]  /*a520*/  HADD2.F32 R2, -RZ, R138.H1_H1 ;  /* 0x3000008aff027230 */ /* 0x000fe20000004100 */
[----:B------:R-:W-:Y:S01]  /*a530*/  F2FP.F16.F32.PACK_AB R48, R49, R48 ;  /* 0x000000303130723e */ /* 0x000fe200000000ff */
[--C-:B------:R-:W-:Y:S01]  /*a540*/  HADD2.F32 R5, -RZ, R139.reuse.H0_H0 ;  /* 0x2000008bff057230 */ /* 0x100fe20000004100 */
[----:B------:R-:W-:Y:S01]  /*a550*/  F2FP.F16.F32.PACK_AB R49, R55, R50 ;  /* 0x000000323731723e */ /* 0x000fe200000000ff */
[----:B------:R-:W-:Y:S02]  /*a560*/  HADD2.F32 R4, -RZ, R139.H1_H1 ;  /* 0x3000008bff047230 */ /* 0x000fe40000004100 */
[----:B------:R-:W-:Y:S01]  /*a570*/  FFMA R63, R73, R0, R63 ;  /* 0x00000000493f7223 */ /* 0x000fe2000000003f */
[----:B------:R-:W-:Y:S01]  /*a580*/  FMUL R67, R70, R67 ;  /* 0x0000004346437220 */ /* 0x000fe20000400000 */
[----:B------:R-:W-:Y:S01]  /*a590*/  F2FP.F16.F32.PACK_AB R50, R53, R52 ;  /* 0x000000343532723e */ /* 0x000fe200000000ff */
[----:B------:R-:W-:Y:S01]  /*a5a0*/  FFMA R60, R73, R3, R60 ;  /* 0x00000003493c7223 */ /* 0x000fe2000000003c */
[----:B------:R-:W-:Y:S01]  /*a5b0*/  F2FP.F16.F32.PACK_AB R51, R59, R54 ;  /* 0x000000363b33723e */ /* 0x000fe200000000ff */
[C---:B------:R-:W-:Y:S01]  /*a5c0*/  FFMA R61, R73.reuse, R2, R61 ;  /* 0x00000002493d7223 */ /* 0x040fe2000000003d */
[C---:B------:R-:W-:Y:S01]  /*a5d0*/  FFMA R62, R73.reuse, R5, R62 ;  /* 0x00000005493e7223 */ /* 0x040fe2000000003e */
[----:B------:R-:W-:Y:S01]  /*a5e0*/  FFMA R67, R73, R4, R67 ;  /* 0x0000000449437223 */ /* 0x000fe20000000043 */
[----:B------:R-:W-:Y:S01]  /*a5f0*/  F2FP.F16.F32.PACK_AB R56, R57, R56 ;  /* 0x000000383938723e */ /* 0x000fe200000000ff */
[----:B------:R1:W-:Y:S01]  /*a600*/  STS.128 [R156+0x8400], R48 ;  /* 0x008400309c007388 */ /* 0x0003e20000000c00 */
[----:B------:R-:W-:Y:S02]  /*a610*/  F2FP.F16.F32.PACK_AB R57, R63, R58 ;  /* 0x0000003a3f39723e */ /* 0x000fe400000000ff */
        /* <DEDUP_REMOVED lines=23> */
.L_x_134:
[----:B------:R-:W-:Y:S05]  /*a790*/  BSYNC.RECONVERGENT B0 ;  /* 0x0000000000007941 */ /* 0x000fea0003800200 */
.L_x_133:
        /* <DEDUP_REMOVED lines=13> */
[----:B-1----:R-:W-:Y:S04]  /*a870*/  @P1 IADD3 R9, PT, PT, R79, UR44, RZ ;  /* 0x0000002c4f091c10 */ /* 0x002fe8000fffe0ff */
[----:B------:R-:W-:Y:S01]  /*a880*/  @P1 IADD3 R7, PT, PT, R84, R9, RZ ;  /* 0x0000000954071210 */ /* 0x000fe20007ffe0ff */
[--C-:B------:R-:W-:Y:S02]  /*a890*/  @P1 IMAD.IADD R5, R78, 0x1, R9.reuse ;  /* 0x000000014e051824 */ /* 0x100fe400078e0209 */
[----:B------:R-:W-:Y:S01]  /*a8a0*/  @P1 IMAD.IADD R2, R100, 0x1, R9 ;  /* 0x0000000164021824 */ /* 0x000fe200078e0209 */
[----:B------:R-:W-:Y:S06]  /*a8b0*/  @P0 BRA `(.L_x_138) ;  /* 0x00000000000c0947 */ /* 0x000fec0003800000 */
[----:B------:R-:W-:Y:S04]  /*a8c0*/  SHF.L.U32 R0, R160, 0x1f, RZ ;  /* 0x0000001fa0007819 */ /* 0x000fe800000006ff */
[----:B------:R-:W1:Y:S02]  /*a8d0*/  SYNCS.PHASECHK.TRANS64.TRYWAIT P0, [R3+URZ+0x20], R0 ;  /* 0x00002000030075a7 */ /* 0x000e6400080011ff */
[----:B-1----:R-:W-:Y:S05]  /*a8e0*/  @!P0 BRA `(.L_x_139) ;  /* 0x0000002000508947 */ /* 0x002fea0003800000 */
.L_x_138:
[----:B------:R-:W-:Y:S05]  /*a8f0*/  BSYNC B0 ;  /* 0x0000000000007941 */ /* 0x000fea0003800000 */
.L_x_137:
[----:B------:R-:W-:Y:S11]  /*a900*/  ISETP.NE.AND P0, PT, R86, RZ, PT ;  /* 0x000000ff5600720c */ /* 0x000ff60003f05270 */
[----:B------:R-:W-:Y:S02]  /*a910*/  @!UPT UIADD3 URZ, UPT, UPT, URZ, URZ, URZ ;  /* 0x000000fffffff290 */ /* 0x000fe4000fffe0ff */
[----:B------:R2:W3:Y:S01]  /*a920*/  @P0 LDS.128 R80, [R79+UR44+0x400] ;  /* 0x0004002c4f500984 */ /* 0x0004e20008000c00 */
[----:B-1----:R-:W-:Y:S01]  /*a930*/  @P0 IMAD.IADD R3, R84, 0x1, R5 ;  /* 0x0000000154030824 */ /* 0x002fe200078e0205 */
[C---:B------:R-:W-:Y:S01]  /*a940*/  @P0 IADD3 R4, PT, PT, R100.reuse, R5, RZ ;  /* 0x0000000564040210 */ /* 0x040fe20007ffe0ff */
[C---:B------:R-:W-:Y:S01]  /*a950*/  @P0 IMAD.IADD R0, R100.reuse, 0x1, R7 ;  /* 0x0000000164000824 */ /* 0x040fe200078e0207 */
[----:B------:R2:W4:Y:S02]  /*a960*/  @P0 LDS.128 R88, [R2+0x400] ;  /* 0x0004000002580984 */ /* 0x0005240000000c00 */
[----:B------:R-:W-:Y:S02]  /*a970*/  @P0 IADD3 R100, PT, PT, R100, R3, RZ ;  /* 0x0000000364640210 */ /* 0x000fe40007ffe0ff */
[----:B------:R2:W1:Y:S04]  /*a980*/  @P0 LDS.128 R96, [R7+0x400] ;  /* 0x0004000007600984 */ /* 0x0004680000000c00 */
[----:B------:R2:W1:Y:S04]  /*a990*/  @P0 LDS.128 R104, [R0+0x400] ;  /* 0x0004000000680984 */ /* 0x0004680000000c00 */
[----:B------:R2:W1:Y:S04]  /*a9a0*/  @P0 LDS.128 R112, [R5+0x400] ;  /* 0x0004000005700984 */ /* 0x0004680000000c00 */
[----:B------:R2:W1:Y:S04]  /*a9b0*/  @P0 LDS.128 R120, [R4+0x400] ;  /* 0x0004000004780984 */ /* 0x0004680000000c00 */
[----:B------:R2:W1:Y:S04]  /*a9c0*/  @P0 LDS.128 R128, [R3+0x400] ;  /* 0x0004000003800984 */ /* 0x0004680000000c00 */
[----:B------:R2:W1:Y:S02]  /*a9d0*/  @P0 LDS.128 R136, [R100+0x400] ;  /* 0x0004000064880984 */ /* 0x0004640000000c00 */
.L_x_136:
[----:B------:R-:W-:Y:S05]  /*a9e0*/  BSYNC B1 ;  /* 0x0000000000017941 */ /* 0x000fea0003800000 */
.L_x_135:
[----:B--2---:R-:W-:Y:S05]  /*a9f0*/  VIADD R0, R71, 0xc0 ;  /* 0x000000c047007836 */ /* 0x004fea0000000000 */
[----:B------:R-:W-:Y:S04]  /*aa00*/  SHF.R.U32.HI R0, RZ, 0x15, R0 ;  /* 0x00000015ff007819 */ /* 0x000fe80000011600 */
[----:B------:R-:W-:Y:S11]  /*aa10*/  LOP3.LUT P0, RZ, R0, 0x3, R151, 0x48, !PT ;  /* 0x0000000300ff7812 */ /* 0x000ff60007804897 */
[----:B------:R-:W-:Y:S02]  /*aa20*/  @!UPT UIADD3 URZ, UPT, UPT, URZ, URZ, URZ ;  /* 0x000000fffffff290 */ /* 0x000fe4000fffe0ff */
[----:B------:R-:W-:Y:S05]  /*aa30*/  @!P0 BRA `(.L_x_140) ;  /* 0x0000000000408947 */ /* 0x000fea0003800000 */
[----:B------:R-:W2:Y:S01]  /*aa40*/  LDCU.64 UR8, c[0x4][0x70] ;  /* 0x01000e00ff0877ac */ /* 0x000ea20008000a00 */
[----:B------:R-:W-:Y:S01]  /*aa50*/  MOV R3, 0x0 ;  /* 0x0000000000037802 */ /* 0x000fe20000000f00 */
[----:B------:R-:W-:Y:S02]  /*aa60*/  HFMA2 R12, -RZ, RZ, 0, 5.9604644775390625e-08 ;  /* 0x00000001ff0c7431 */ /* 0x000fe400000001ff */
[----:B-1----:R-:W-:Y:S02]  /*aa70*/  IMAD.MOV.U32 R8, RZ, RZ, 0x192 ;  /* 0x00000192ff087424 */ /* 0x002fe400078e00ff */
[----:B------:R-:W-:Y:S01]  /*aa80*/  IMAD.MOV.U32 R13, RZ, RZ, RZ ;  /* 0x000000ffff0d7224 */ /* 0x000fe200078e00ff */
[----:B------:R-:W1:Y:S01]  /*aa90*/  LDCU.64 UR6, c[0x4][0x78] ;  /* 0x01000f00ff0677ac */ /* 0x000e620008000a00 */
[----:B------:R-:W3:Y:S01]  /*aaa0*/  LDC.64 R2, c[0x4][R3] ;  /* 0x0100000003027b82 */ /* 0x000ee20000000a00 */
[----:B------:R-:W5:Y:S01]  /*aab0*/  LDCU.64 UR4, c[0x4][0x10] ;  /* 0x01000200ff0477ac */ /* 0x000f620008000a00 */
[----:B--2---:R-:W-:Y:S01]  /*aac0*/  MOV R5, UR9 ;  /* 0x0000000900057c02 */ /* 0x004fe20008000f00 */
[----:B------:R-:W-:Y:S01]  /*aad0*/  IMAD.U32 R4, RZ, RZ, UR8 ;  /* 0x00000008ff047e24 */ /* 0x000fe2000f8e00ff */
[----:B-1----:R-:W-:Y:S01]  /*aae0*/  MOV R7, UR7 ;  /* 0x0000000700077c02 */ /* 0x002fe20008000f00 */
[----:B------:R-:W-:Y:S01]  /*aaf0*/  IMAD.U32 R6, RZ, RZ, UR6 ;  /* 0x00000006ff067e24 */ /* 0x000fe2000f8e00ff */
[----:B-----5:R-:W-:Y:S01]  /*ab00*/  MOV R11, UR5 ;  /* 0x00000005000b7c02 */ /* 0x020fe20008000f00 */
[----:B------:R-:W-:Y:S02]  /*ab10*/  IMAD.U32 R10, RZ, RZ, UR4 ;  /* 0x00000004ff0a7e24 */ /* 0x000fe4000f8e00ff */
[----:B------:R-:W-:Y:S07]  /*ab20*/  LEPC R20, `(.L_x_140) ;  /* 0x000000001014794e */ /* 0x000fee0000000000 */
[----:B---34-:R-:W-:Y:S05]  /*ab30*/  CALL.ABS.NOINC R2 ;  /* 0x0000000002007343 */ /* 0x018fea0003c00000 */
.L_x_140:
[----:B------:R-:W-:Y:S01]  /*ab40*/  ISETP.NE.AND P0, PT, R163, RZ, PT ;  /* 0x000000ffa300720c */ /* 0x000fe20003f05270 */
[----:B------:R-:W-:Y:S05]  /*ab50*/  WARPSYNC.ALL ;  /* 0x0000000000007948 */ /* 0x000fea0003800000 */
[----:B------:R-:W-:Y:S01]  /*ab60*/  R2UR UR4, R71 ;  /* 0x00000000470472ca */ /* 0x000fe200000e0000 */
[--C-:B---3--:R-:W-:Y:S01]  /*ab70*/  HADD2.F32 R72, -RZ, R80.reuse.H0_H0 ;  /* 0x20000050ff487230 */ /* 0x108fe20000004100 */
[----:B------:R-:W-:Y:S01]  /*ab80*/  IADD3 R167, PT, PT, R167, 0xa0, RZ ;  /* 0x000000a0a7a77810 */ /* 0x000fe20007ffe0ff */
[----:B------:R-:W-:Y:S01]  /*ab90*/  HADD2.F32 R74, -RZ, R80.H1_H1 ;  /* 0x30000050ff4a7230 */ /* 0x000fe20000004100 */
[----:B------:R-:W-:Y:S01]  /*aba0*/  BSSY.RECONVERGENT B0, `(.L_x_141) ;  /* 0x00000fd000007945 */ /* 0x000fe20003800200 */
[--C-:B------:R-:W-:Y:S01]  /*abb0*/  HADD2.F32 R75, -RZ, R81.reuse.H0_H0 ;  /* 0x20000051ff4b7230 */ /* 0x100fe20000004100 */
[----:B------:R-:W-:Y:S01]  /*abc0*/  LOP3.LUT R167, R167, 0xfefffff8, RZ, 0xc0, !PT ;  /* 0xfefffff8a7a77812 */ /* 0x000fe200078ec0ff */
[----:B------:R-:W-:Y:S02]  /*abd0*/  HADD2.F32 R76, -RZ, R81.H1_H1 ;  /* 0x30000051ff4c7230 */ /* 0x000fe40000004100 */
[--C-:B------:R-:W-:Y:S02]  /*abe0*/  HADD2.F32 R77, -RZ, R82.reuse.H0_H0 ;  /* 0x20000052ff4d7230 */ /* 0x100fe40000004100 */
[----:B------:R-:W-:Y:S02]  /*abf0*/  HADD2.F32 R78, -RZ, R82.H1_H1 ;  /* 0x30000052ff4e7230 */ /* 0x000fe40000004100 */
[----:B-1----:R-:W1:Y:S01]  /*ac00*/  LDTM.x64 R4, tmem[UR4+0xc0] ;  /* 0x0000c004000479ee */ /* 0x002e620008340000 */
[----:B------:R-:W-:Y:S01]  /*ac10*/  NOP ;  /* 0x0000000000007918 */ /* 0x000fe20000000000 */
[----:B-1----:R1:W-:Y:S01]  /*ac20*/  SYNCS.ARRIVE.TRANS64.RED.A1T0 RZ, [R167+URZ], RZ ;  /* 0x000000ffa7ff79a7 */ /* 0x0023e200081004ff */
[--C-:B------:R-:W-:Y:S02]  /*ac30*/  HADD2.F32 R79, -RZ, R83.reuse.H0_H0 ;  /* 0x20000053ff4f7230 */ /* 0x100fe40000004100 */
[----:B------:R-:W-:Y:S02]  /*ac40*/  HADD2.F32 R80, -RZ, R83.H1_H1 ;  /* 0x30000053ff507230 */ /* 0x000fe40000004100 */
[--C-:B----4-:R-:W-:Y:S02]  /*ac50*/  HADD2.F32 R81, -RZ, R88.reuse.H0_H0 ;  /* 0x20000058ff517230 */ /* 0x110fe40000004100 */
[----:B------:R-:W-:Y:S02]  /*ac60*/  HADD2.F32 R83, -RZ, R88.H1_H1 ;  /* 0x30000058ff537230 */ /* 0x000fe40000004100 */
[--C-:B------:R-:W-:Y:S02]  /*ac70*/  HADD2.F32 R82, -RZ, R89.reuse.H0_H0 ;  /* 0x20000059ff527230 */ /* 0x100fe40000004100 */
[----:B------:R-:W-:Y:S02]  /*ac80*/  HADD2.F32 R84, -RZ, R89.H1_H1 ;  /* 0x30000059ff547230 */ /* 0x000fe40000004100 */
[--C-:B------:R-:W-:Y:S02]  /*ac90*/  HADD2.F32 R85, -RZ, R90.reuse.H0_H0 ;  /* 0x2000005aff557230 */ /* 0x100fe40000004100 */
[----:B------:R-:W-:Y:S02]  /*aca0*/  HADD2.F32 R86, -RZ, R90.H1_H1 ;  /* 0x3000005aff567230 */ /* 0x000fe40000004100 */
[--C-:B------:R-:W-:Y:S02]  /*acb0*/  HADD2.F32 R87, -RZ, R91.reuse.H0_H0 ;  /* 0x2000005bff577230 */ /* 0x100fe40000004100 */
[----:B------:R-:W-:Y:S02]  /*acc0*/  HADD2.F32 R88, -RZ, R91.H1_H1 ;  /* 0x3000005bff587230 */ /* 0x000fe40000004100 */
[--C-:B------:R-:W-:Y:S02]  /*acd0*/  HADD2.F32 R89, -RZ, R96.reuse.H0_H0 ;  /* 0x20000060ff597230 */ /* 0x100fe40000004100 */
[C---:B------:R-:W-:Y:S01]  /*ace0*/  FMUL R4, R70.reuse, R4 ;  /* 0x0000000446047220 */ /* 0x040fe20000400000 */
[C---:B------:R-:W-:Y:S01]  /*acf0*/  FMUL R5, R70.reuse, R5 ;  /* 0x0000000546057220 */ /* 0x040fe20000400000 */
[C---:B------:R-:W-:Y:S01]  /*ad00*/  FMUL R6, R70.reuse, R6 ;  /* 0x0000000646067220 */ /* 0x040fe20000400000 */
[C---:B------:R-:W-:Y:S01]  /*ad10*/  FMUL R7, R70.reuse, R7 ;  /* 0x0000000746077220 */ /* 0x040fe20000400000 */
[C---:B------:R-:W-:Y:S01]  /*ad20*/  FFMA R4, R73.reuse, R72, R4 ;  /* 0x0000004849047223 */ /* 0x040fe20000000004 */
[C---:B------:R-:W-:Y:S01]  /*ad30*/  FFMA R5, R73.reuse, R74, R5 ;  /* 0x0000004a49057223 */ /* 0x040fe20000000005 */
[C---:B------:R-:W-:Y:S01]  /*ad40*/  FFMA R6, R73.reuse, R75, R6 ;  /* 0x0000004b49067223 */ /* 0x040fe20000000006 */
[----:B------:R-:W-:Y:S01]  /*ad50*/  FFMA R7, R73, R76, R7 ;  /* 0x0000004c49077223 */ /* 0x000fe20000000007 */
[C---:B------:R-:W-:Y:S01]  /*ad60*/  FMUL R8, R70.reuse, R8 ;  /* 0x0000000846087220 */ /* 0x040fe20000400000 */
[C---:B------:R-:W-:Y:S01]  /*ad70*/  FMUL R9, R70.reuse, R9 ;  /* 0x0000000946097220 */ /* 0x040fe20000400000 */
[----:B------:R-:W-:Y:S01]  /*ad80*/  F2FP.F16.F32.PACK_AB R4, R5, R4 ;  /* 0x000000040504723e */ /* 0x000fe200000000ff */
[C---:B------:R-:W-:Y:S01]  /*ad90*/  FMUL R10, R70.reuse, R10 ;  /* 0x0000000a460a7220 */ /* 0x040fe20000400000 */
[----:B------:R-:W-:Y:S01]  /*ada0*/  F2FP.F16.F32.PACK_AB R5, R7, R6 ;  /* 0x000000060705723e */ /* 0x000fe200000000ff */
[C---:B------:R-:W-:Y:S01]  /*adb0*/  FFMA R8, R73.reuse, R77, R8 ;  /* 0x0000004d49087223 */ /* 0x040fe20000000008 */
[C---:B------:R-:W-:Y:S01]  /*adc0*/  FFMA R9, R73.reuse, R78, R9 ;  /* 0x0000004e49097223 */ /* 0x040fe20000000009 */
[----:B------:R-:W-:Y:S01]  /*add0*/  FFMA R10, R73, R79, R10 ;  /* 0x0000004f490a7223 */ /* 0x000fe2000000000a */
[C---:B------:R-:W-:Y:S01]  /*ade0*/  FMUL R11, R70.reuse, R11 ;  /* 0x0000000b460b7220 */ /* 0x040fe20000400000 */
[C---:B------:R-:W-:Y:S01]  /*adf0*/  FMUL R0, R70.reuse, R12 ;  /* 0x0000000c46007220 */ /* 0x040fe20000400000 */
[C---:B------:R-:W-:Y:S01]  /*ae00*/  FMUL R2, R70.reuse, R13 ;  /* 0x0000000d46027220 */ /* 0x040fe20000400000 */
[----:B------:R-:W-:Y:S01]  /*ae10*/  F2FP.F16.F32.PACK_AB R6, R9, R8 ;  /* 0x000000080906723e */ /* 0x000fe200000000ff */
[C---:B------:R-:W-:Y:S01]  /*ae20*/  FFMA R11, R73.reuse, R80, R11 ;  /* 0x00000050490b7223 */ /* 0x040fe2000000000b */
[C---:B------:R-:W-:Y:S01]  /*ae30*/  FFMA R0, R73.reuse, R81, R0 ;  /* 0x0000005149007223 */ /* 0x040fe20000000000 */
[----:B------:R-:W-:Y:S01]  /*ae40*/  FFMA R2, R73, R83, R2 ;  /* 0x0000005349027223 */ /* 0x000fe20000000002 */
[C---:B------:R-:W-:Y:S01]  /*ae50*/  FMUL R3, R70.reuse, R14 ;  /* 0x0000000e46037220 */ /* 0x040fe20000400000 */
[C---:B------:R-:W-:Y:S01]  /*ae60*/  FMUL R15, R70.reuse, R15 ;  /* 0x0000000f460f7220 */ /* 0x040fe20000400000 */
[----:B------:R-:W-:Y:S01]  /*ae70*/  F2FP.F16.F32.PACK_AB R7, R11, R10 ;  /* 0x0000000a0b07723e */ /* 0x000fe200000000ff */
[----:B------:R-:W-:Y:S01]  /*ae80*/  FMUL R12, R70, R16 ;  /* 0x00000010460c7220 */ /* 0x000fe20000400000 */
[----:B------:R-:W-:Y:S01]  /*ae90*/  F2FP.F16.F32.PACK_AB R8, R2, R0 ;  /* 0x000000000208723e */ /* 0x000fe200000000ff */
[C---:B------:R-:W-:Y:S01]  /*aea0*/  FFMA R3, R73.reuse, R82, R3 ;  /* 0x0000005249037223 */ /* 0x040fe20000000003 */
[C---:B------:R-:W-:Y:S01]  /*aeb0*/  FFMA R15, R73.reuse, R84, R15 ;  /* 0x00000054490f7223 */ /* 0x040fe2000000000f */
[----:B------:R1:W-:Y:S01]  /*aec0*/  STS.128 [R166+UR44+0xc400], R4 ;  /* 0x00c40004a6007988 */ /* 0x0003e20008000c2c */
[----:B------:R-:W-:Y:S01]  /*aed0*/  FFMA R12, R73, R85, R12 ;  /* 0x00000055490c7223 */ /* 0x000fe2000000000c */
[C---:B------:R-:W-:Y:S01]  /*aee0*/  FMUL R13, R70.reuse, R17 ;  /* 0x00000011460d7220 */ /* 0x040fe20000400000 */
[C---:B------:R-:W-:Y:S01]  /*aef0*/  FMUL R14, R70.reuse, R18 ;  /* 0x00000012460e7220 */ /* 0x040fe20000400000 */
[----:B------:R-:W-:Y:S01]  /*af00*/  F2FP.F16.F32.PACK_AB R9, R15, R3 ;  /* 0x000000030f09723e */ /* 0x000fe200000000ff */
[C---:B------:R-:W-:Y:S01]  /*af10*/  FMUL R19, R70.reuse, R19 ;  /* 0x0000001346137220 */ /* 0x040fe20000400000 */
[C---:B------:R-:W-:Y:S01]  /*af20*/  FFMA R13, R73.reuse, R86, R13 ;  /* 0x00000056490d7223 */ /* 0x040fe2000000000d */
[C---:B------:R-:W-:Y:S01]  /*af30*/  FFMA R14, R73.reuse, R87, R14 ;  /* 0x00000057490e7223 */ /* 0x040fe2000000000e */
[----:B------:R-:W-:Y:S02]  /*af40*/  HADD2.F32 R90, -RZ, R96.H1_H1 ;  /* 0x30000060ff5a7230 */ /* 0x000fe40000004100 */
[----:B------:R-:W-:Y:S01]  /*af50*/  FFMA R19, R73, R88, R19 ;  /* 0x0000005849137223 */ /* 0x000fe20000000013 */
[C---:B------:R-:W-:Y:S01]  /*af60*/  FMUL R16, R70.reuse, R20 ;  /* 0x0000001446107220 */ /* 0x040fe20000400000 */
[----:B------:R-:W-:Y:S01]  /*af70*/  F2FP.F16.F32.PACK_AB R10, R13, R12 ;  /* 0x0000000c0d0a723e */ /* 0x000fe200000000ff */
[--C-:B------:R-:W-:Y:S02]  /*af80*/  HADD2.F32 R91, -RZ, R97.reuse.H0_H0 ;  /* 0x20000061ff5b7230 */ /* 0x100fe40000004100 */
[C---:B------:R-:W-:Y:S01]  /*af90*/  FMUL R17, R70.reuse, R21 ;  /* 0x0000001546117220 */ /* 0x040fe20000400000 */
[----:B------:R-:W-:Y:S01]  /*afa0*/  F2FP.F16.F32.PACK_AB R11, R19, R14 ;  /* 0x0000000e130b723e */ /* 0x000fe200000000ff */
[C---:B------:R-:W-:Y:S01]  /*afb0*/  FFMA R16, R73.reuse, R89, R16 ;  /* 0x0000005949107223 */ /* 0x040fe20000000010 */
[----:B------:R-:W-:Y:S02]  /*afc0*/  HADD2.F32 R92, -RZ, R97.H1_H1 ;  /* 0x30000061ff5c7230 */ /* 0x000fe40000004100 */
[----:B------:R-:W-:Y:S01]  /*afd0*/  FFMA R17, R73, R90, R17 ;  /* 0x0000005a49117223 */ /* 0x000fe20000000011 */
[C---:B------:R-:W-:Y:S01]  /*afe0*/  FMUL R18, R70.reuse, R22 ;  /* 0x0000001646127220 */ /* 0x040fe20000400000 */
[----:B------:R1:W-:Y:S01]  /*aff0*/  STS.128 [R168+0xc400], R8 ;  /* 0x00c40008a8007388 */ /* 0x0003e20000000c00 */
[--C-:B------:R-:W-:Y:S02]  /*b000*/  HADD2.F32 R93, -RZ, R98.reuse.H0_H0 ;  /* 0x20000062ff5d7230 */ /* 0x100fe40000004100 */
[C---:B------:R-:W-:Y:S01]  /*b010*/  FMUL R23, R70.reuse, R23 ;  /* 0x0000001746177220 */ /* 0x040fe20000400000 */
[----:B------:R-:W-:Y:S01]  /*b020*/  F2FP.F16.F32.PACK_AB R16, R17, R16 ;  /* 0x000000101110723e */ /* 0x000fe200000000ff */
[C---:B------:R-:W-:Y:S01]  /*b030*/  FFMA R18, R73.reuse, R91, R18 ;  /* 0x0000005b49127223 */ /* 0x040fe20000000012 */
[----:B------:R-:W-:Y:S02]  /*b040*/  HADD2.F32 R94, -RZ, R98.H1_H1 ;  /* 0x30000062ff5e7230 */ /* 0x000fe40000004100 */
[----:B------:R-:W-:Y:S01]  /*b050*/  FFMA R23, R73, R92, R23 ;  /* 0x0000005c49177223 */ /* 0x000fe20000000017 */
[C---:B------:R-:W-:Y:S01]  /*b060*/  FMUL R20, R70.reuse, R24 ;  /* 0x0000001846147220 */ /* 0x040fe20000400000 */
[--C-:B------:R-:W-:Y:S02]  /*b070*/  HADD2.F32 R95, -RZ, R99.reuse.H0_H0 ;  /* 0x20000063ff5f7230 */ /* 0x100fe40000004100 */
[C---:B------:R-:W-:Y:S01]  /*b080*/  FMUL R21, R70.reuse, R25 ;  /* 0x0000001946157220 */ /* 0x040fe20000400000 */
[----:B------:R-:W-:Y:S01]  /*b090*/  HADD2.F32 R96, -RZ, R99.H1_H1 ;  /* 0x30000063ff607230 */ /* 0x000fe20000004100 */
[----:B------:R-:W-:Y:S01]  /*b0a0*/  F2FP.F16.F32.PACK_AB R17, R23, R18 ;  /* 0x000000121711723e */ /* 0x000fe200000000ff */
[C---:B------:R-:W-:Y:S01]  /*b0b0*/  FFMA R20, R73.reuse, R93, R20 ;  /* 0x0000005d49147223 */ /* 0x040fe20000000014 */
        /* <DEDUP_REMOVED lines=16> */
[--C-:B------:R-:W-:Y:S01]  /*b1c0*/  HADD2.F32 R101, -RZ, R106.reuse.H0_H0 ;  /* 0x2000006aff657230 */ /* 0x100fe20000004100 */
[----:B------:R1:W-:Y:S01]  /*b1d0*/  STS.128 [R165+0xc400], R16 ;  /* 0x00c40010a5007388 */ /* 0x0003e20000000c00 */
        /* <DEDUP_REMOVED lines=69> */
[C---:B------:R-:W-:Y:S01]  /*b630*/  FFMA R45, R73.reuse, R118, R45 ;  /* 0x00000076492d7223 */ /* 0x040fe2000000002d */
[C---:B------:R-:W-:Y:S01]  /*b640*/  FMUL R46, R70.reuse, R50 ;  /* 0x00000032462e7220 */ /* 0x040fe20000400000 */
[--C-:B------:R-:W-:Y:S02]  /*b650*/  HADD2.F32 R121, -RZ, R128.reuse.H0_H0 ;  /* 0x20000080ff797230 */ /* 0x100fe40000004100 */
[C---:B------:R-:W-:Y:S01]  /*b660*/  FMUL R51, R70.reuse, R51 ;  /* 0x0000003346337220 */ /* 0x040fe20000400000 */
[----:B------:R-:W-:Y:S02]  /*b670*/  HADD2.F32 R122, -RZ, R128.H1_H1 ;  /* 0x30000080ff7a7230 */ /* 0x000fe40000004100 */
[C---:B------:R-:W-:Y:S01]  /*b680*/  FMUL R48, R70.reuse, R52 ;  /* 0x0000003446307220 */ /* 0x040fe20000400000 */
[--C-:B------:R-:W-:Y:S02]  /*b690*/  HADD2.F32 R123, -RZ, R129.reuse.H0_H0 ;  /* 0x20000081ff7b7230 */ /* 0x100fe40000004100 */
[C---:B------:R-:W-:Y:S01]  /*b6a0*/  FMUL R49, R70.reuse, R53 ;  /* 0x0000003546317220 */ /* 0x040fe20000400000 */
[C---:B------:R-:W-:Y:S01]  /*b6b0*/  FFMA R46, R73.reuse, R119, R46 ;  /* 0x00000077492e7223 */ /* 0x040fe2000000002e */
[----:B------:R-:W-:Y:S02]  /*b6c0*/  HADD2.F32 R124, -RZ, R129.H1_H1 ;  /* 0x30000081ff7c7230 */ /* 0x000fe40000004100 */
[C---:B------:R-:W-:Y:S01]  /*b6d0*/  FMUL R50, R70.reuse, R54 ;  /* 0x0000003646327220 */ /* 0x040fe20000400000 */
[C---:B------:R-:W-:Y:S01]  /*b6e0*/  FFMA R51, R73.reuse, R120, R51 ;  /* 0x0000007849337223 */ /* 0x040fe20000000033 */
        /* <DEDUP_REMOVED lines=11> */
[----:B------:R-:W-:Y:S01]  /*b7a0*/  FFMA R55, R73, R124, R55 ;  /* 0x0000007c49377223 */ /* 0x000fe20000000037 */
[--C-:B------:R-:W-:Y:S02]  /*b7b0*/  HADD2.F32 R129, -RZ, R136.reuse.H0_H0 ;  /* 0x20000088ff817230 */ /* 0x100fe40000004100 */
[C---:B------:R-:W-:Y:S01]  /*b7c0*/  FMUL R59, R70.reuse, R59 ;  /* 0x0000003b463b7220 */ /* 0x040fe20000400000 */
[----:B------:R-:W-:Y:S01]  /*b7d0*/  F2FP.F16.F32.PACK_AB R42, R45, R44 ;  /* 0x0000002c2d2a723e */ /* 0x000fe200000000ff */
[----:B------:R-:W-:Y:S01]  /*b7e0*/  FFMA R52, R73, R125, R52 ;  /* 0x0000007d49347223 */ /* 0x000fe20000000034 */
[----:B------:R-:W-:Y:S01]  /*b7f0*/  F2FP.F16.F32.PACK_AB R43, R51, R46 ;  /* 0x0000002e332b723e */ /* 0x000fe200000000ff */
[----:B------:R-:W-:Y:S02]  /*b800*/  HADD2.F32 R130, -RZ, R136.H1_H1 ;  /* 0x30000088ff827230 */ /* 0x000fe40000004100 */
[C---:B------:R-:W-:Y:S01]  /*b810*/  FMUL R56, R70.reuse, R60 ;  /* 0x0000003c46387220 */ /* 0x040fe20000400000 */
[C---:B------:R-:W-:Y:S01]  /*b820*/  FFMA R53, R73.reuse, R126, R53 ;  /* 0x0000007e49357223 */ /* 0x040fe20000000035 */
[--C-:B------:R-:W-:Y:S01]  /*b830*/  HADD2.F32 R131, -RZ, R137.reuse.H0_H0 ;  /* 0x20000089ff837230 */ /* 0x100fe20000004100 */
[----:B------:R1:W-:Y:S01]  /*b840*/  STS.128 [R171+0xc400], R40 ;  /* 0x00c40028ab007388 */ /* 0x0003e20000000c00 */
        /* <DEDUP_REMOVED lines=15> */
[----:B------:R-:W-:Y:S02]  /*b940*/  HADD2.F32 R136, -RZ, R139.H1_H1 ;  /* 0x3000008bff887230 */ /* 0x000fe40000004100 */
[C---:B------:R-:W-:Y:S01]  /*b950*/  FMUL R62, R70.reuse, R66 ;  /* 0x00000042463e7220 */ /* 0x040fe20000400000 */
[----:B------:R-:W-:Y:S01]  /*b960*/  F2FP.F16.F32.PACK_AB R49, R55, R50 ;  /* 0x000000323731723e */ /* 0x000fe200000000ff */
        /* <DEDUP_REMOVED lines=32> */
.L_x_142:
[----:B------:R-:W-:Y:S05]  /*bb70*/  BSYNC.RECONVERGENT B0 ;  /* 0x0000000000007941 */ /* 0x000fea0003800200 */
.L_x_141:
[----:B------:R-:W-:Y:S01]  /*bb80*/  BAR.SYNC.DEFER_BLOCKING 0x1, 0x80 ;  /* 0x0042000000007b1d */ /* 0x000fe20000010000 */
[----:B------:R-:W-:Y:S01]  /*bb90*/  UISETP.NE.AND UP0, UPT, UR47, -0x4, UPT ;  /* 0xfffffffc2f00788c */ /* 0x000fe2000bf05270 */
[----:B------:R-:W-:Y:S08]  /*bba0*/  IADD3 R68, PT, PT, R68, 0x1, RZ ;  /* 0x0000000144447810 */ /* 0x000ff00007ffe0ff */
[----:B------:R-:W-:Y:S05]  /*bbb0*/  BRA.U !UP0, `(.L_x_143) ;  /* 0x0000000108287547 */ /* 0x000fea000b800000 */
[----:B------:R-:W-:Y:S01]  /*bbc0*/  ISETP.NE.AND P0, PT, R164, RZ, PT ;  /* 0x000000ffa400720c */ /* 0x000fe20003f05270 */
[----:B------:R-:W-:Y:S01]  /*bbd0*/  IMAD.U32 R3, RZ, RZ, UR46 ;  /* 0x0000002eff037e24 */ /* 0x000fe2000f8e00ff */
[----:B------:R-:W-:Y:S01]  /*bbe0*/  UIADD3 UR4, UPT, UPT, UR46, 0x1, URZ ;  /* 0x000000012e047890 */ /* 0x000fe2000fffe0ff */
[----:B------:R-:W-:Y:S03]  /*bbf0*/  IMAD.U32 R0, RZ, RZ, UR52 ;  /* 0x00000034ff007e24 */ /* 0x000fe6000f8e00ff */
[----:B------:R-:W-:Y:S04]  /*bc00*/  UISETP.NE.AND UP0, UPT, UR4, 0x4, UPT ;  /* 0x000000040400788c */ /* 0x000fe8000bf05270 */
[----:B------:R-:W-:Y:S03]  /*bc10*/  USEL UR46, UR4, URZ, UP0 ;  /* 0x000000ff042e7287 */ /* 0x000fe60008000000 */
[----:B------:R-:W-:Y:S05]  /*bc20*/  @P0 LEA R3, R3, UR44, 0x3 ;  /* 0x0000002c03030c11 */ /* 0x000fea000f8e18ff */
[----:B------:R-:W-:Y:S05]  /*bc30*/  @P0 VIADD R3, R3, 0x40 ;  /* 0x0000004003030836 */ /* 0x000fea0000000000 */
[----:B------:R-:W-:Y:S04]  /*bc40*/  @P0 PRMT R0, R0, 0x654, R3 ;  /* 0x0000065400000816 */ /* 0x000fe80000000003 */
[----:B------:R2:W-:Y:S03]  /*bc50*/  @P0 SYNCS.ARRIVE.TRANS64.RED.A1T0 RZ, [R0+URZ], RZ ;  /* 0x000000ff00ff09a7 */ /* 0x0005e600081004ff */
.L_x_143:
[----:B------:R-:W-:Y:S01]  /*bc60*/  R2UR UR4, R152 ;  /* 0x00000000980472ca */ /* 0x000fe200000e0000 */
[----:B------:R-:W-:Y:S01]  /*bc70*/  UISETP.NE.AND UP0, UPT, UR62, URZ, UPT ;  /* 0x000000ff3e00728c */ /* 0x000fe2000bf05270 */
[----:B------:R-:W-:Y:S01]  /*bc80*/  ISETP.NE.AND P0, PT, R155, 0x2, PT ;  /* 0x000000029b00780c */ /* 0x000fe20003f05270 */
[----:B------:R-:W-:Y:S01]  /*bc90*/  UIADD3 UR16, UPT, UPT, UR38, UR63, URZ ;  /* 0x0000003f26107290 */ /* 0x000fe2000fffe0ff */
[----:B------:R-:W-:Y:S01]  /*bca0*/  ISETP.NE.AND P1, PT, R68, 0x2, PT ;  /* 0x000000024400780c */ /* 0x000fe20003f25270 */
[----:B------:R-:W-:Y:S01]  /*bcb0*/  UIADD3 UR47, UPT, UPT, UR47, 0x4, URZ ;  /* 0x000000042f2f7890 */ /* 0x000fe2000fffe0ff */
[----:B------:R-:W-:Y:S01]  /*bcc0*/  SEL R3, RZ, 0x1, P0 ;  /* 0x00000001ff037807 */ /* 0x000fe20000000000 */
[----:B------:R-:W-:Y:S01]  /*bcd0*/  UMOV UR36, UR61 ;  /* 0x0000003d00247c82 */ /* 0x000fe20008000000 */
[----:B--2---:R-:W-:Y:S02]  /*bce0*/  SEL R0, RZ, 0x1, P1 ;  /* 0x00000001ff007807 */ /* 0x004fe40000800000 */
[----:B------:R-:W-:Y:S02]  /*bcf0*/  LOP3.LUT R158, R158, R3, RZ, 0x3c, !PT ;  /* 0x000000039e9e7212 */ /* 0x000fe400078e3cff */
[----:B------:R-:W-:Y:S01]  /*bd00*/  LOP3.LUT R159, R159, R0, RZ, 0x3c, !PT ;  /* 0x000000009f9f7212 */ /* 0x000fe200078e3cff */
[----:B------:R-:W-:Y:S01]  /*bd10*/  UIADD3 UR20, UPT, UPT, UR37, UR4, URZ ;  /* 0x0000000425147290 */ /* 0x000fe2000fffe0ff */
[----:B------:R-:W-:Y:S02]  /*bd20*/  SEL R155, R155, RZ, P0 ;  /* 0x000000ff9b9b7207 */ /* 0x000fe40000000000 */
[----:B------:R-:W-:Y:S01]  /*bd30*/  SEL R68, R68, RZ, P1 ;  /* 0x000000ff44447207 */ /* 0x000fe20000800000 */
[----:B------:R-:W-:Y:S08]  /*bd40*/  BRA.U UP0, `(.L_x_144) ;  /* 0xffffff9d00b87547 */ /* 0x000ff0000b83ffff */
[----:B------:R-:W2:Y:S01]  /*bd50*/  LDCU.64 UR4, c[0x0][0x888] ;  /* 0x00011100ff0477ac */ /* 0x000ea20008000a00 */
[----:B------:R-:W3:Y:S01]  /*bd60*/  LDCU.64 UR6, c[0x0][0x890] ;  /* 0x00011200ff0677ac */ /* 0x000ee20008000a00 */
[----:B--2---:R-:W-:Y:S02]  /*bd70*/  ISETP.NE.U32.AND P2, PT, RZ, UR4, PT ;  /* 0x00000004ff007c0c */ /* 0x004fe4000bf45070 */
[----:B---3--:R-:W-:Y:S02]  /*bd80*/  ISETP.NE.U32.AND P1, PT, RZ, UR6, PT ;  /* 0x00000006ff007c0c */ /* 0x008fe4000bf25070 */
[----:B------:R-:W-:Y:S02]  /*bd90*/  ISETP.NE.AND.EX P2, PT, RZ, UR5, PT, P2 ;  /* 0x00000005ff007c0c */ /* 0x000fe4000bf45320 */
[----:B------:R-:W-:-:S13]  /*bda0*/  ISETP.NE.AND.EX P0, PT, RZ, UR7, PT, P1 ;  /* 0x00000007ff007c0c */ /* 0x000fda000bf05310 */
[----:B------:R-:W-:Y:S05]  /*bdb0*/  @P2 BRA P0, `(.L_x_145) ;  /* 0x00000000003c2947 */ /* 0x000fea0000000000 */
[----:B------:R-:W-:-:S13]  /*bdc0*/  ISETP.NE.AND.EX P1, PT, RZ, UR7, PT, P1 ;  /* 0x00000007ff007c0c */ /* 0x000fda000bf25310 */
[----:B------:R-:W-:Y:S05]  /*bdd0*/  @P1 BRA `(.L_x_146) ;  /* 0x00000000000c1947 */ /* 0x000fea0003800000 */
[----:B------:R-:W-:-:S13]  /*bde0*/  FSETP.NEU.AND P0, PT, R73, RZ, PT ;  /* 0x000000ff4900720b */ /* 0x000fda0003f0d000 */
[----:B------:R-:W-:Y:S05]  /*bdf0*/  @!P0 EXIT ;  /* 0x000000000000894d */ /* 0x000fea0003800000 */
[----:B------:R-:W-:Y:S05]  /*be00*/  BRA `(.L_x_145) ;  /* 0x0000000000287947 */ /* 0x000fea0003800000 */
.L_x_146:
[----:B------:R-:W-:Y:S01]  /*be10*/  ISETP.NE.AND P0, PT, R154, RZ, PT ;  /* 0x000000ff9a00720c */ /* 0x000fe20003f05270 */
[----:B------:R-:W-:-:S12]  /*be20*/  BSSY.RECONVERGENT B0, `(.L_x_145) ;  /* 0x0000008000007945 */ /* 0x000fd80003800200 */
[----:B------:R-:W-:Y:S05]  /*be30*/  @P0 BRA `(.L_x_147) ;  /* 0x0000000000100947 */ /* 0x000fea0003800000 */
[----:B------:R-:W-:-:S04]  /*be40*/  ISETP.NE.U32.AND P0, PT, RZ, UR4, PT ;  /* 0x00000004ff007c0c */ /* 0x000fc8000bf05070 */
[----:B------:R-:W-:-:S13]  /*be50*/  ISETP.NE.AND.EX P0, PT, RZ, UR5, PT, P0 ;  /* 0x00000005ff007c0c */ /* 0x000fda000bf05300 */
[----:B------:R-:W-:Y:S05]  /*be60*/  @!P0 EXIT ;  /* 0x000000000000894d */ /* 0x000fea0003800000 */
[----:B------:R-:W-:Y:S05]  /*be70*/  BRA `(.L_x_148) ;  /* 0x0000000000087947 */ /* 0x000fea0003800000 */
.L_x_147:
[----:B------:R-:W-:-:S13]  /*be80*/  FSETP.NEU.AND P0, PT, R73, RZ, PT ;  /* 0x000000ff4900720b */ /* 0x000fda0003f0d000 */
[----:B------:R-:W-:Y:S05]  /*be90*/  @!P0 EXIT ;  /* 0x000000000000894d */ /* 0x000fea0003800000 */
.L_x_148:
[----:B------:R-:W-:Y:S05]  /*bea0*/  BSYNC.RECONVERGENT B0 ;  /* 0x0000000000007941 */ /* 0x000fea0003800200 */
.L_x_145:
[----:B------:R-:W-:Y:S01]  /*beb0*/  ULEA UR6, UR46, UR44, 0x3 ;  /* 0x0000002c2e067291 */ /* 0x000fe2000f8e18ff */
[----:B------:R-:W-:-:S04]  /*bec0*/  DEPBAR.LE SB0, 0x0 ;  /* 0x000080000000791a */ /* 0x000fc80000000000 */
[----:B------:R-:W-:-:S04]  /*bed0*/  UIADD3 UR6, UPT, UPT, UR6, 0x40, URZ ;  /* 0x0000004006067890 */ /* 0x000fc8000fffe0ff */
[----:B------:R-:W-:-:S09]  /*bee0*/  UPRMT UR6, UR52, 0x654, UR6 ;  /* 0x0000065434067896 */ /* 0x000fd20008000006 */
[----:B------:R-:W-:Y:S01]  /*bef0*/  SYNCS.ARRIVE.TRANS64.RED.A1T0 RZ, [UR6], RZ ;  /* 0x000000ffffff79a7 */ /* 0x000fe20008100406 */
[----:B------:R-:W-:Y:S05]  /*bf00*/  EXIT ;  /* 0x000000000000794d */ /* 0x000fea0003800000 */
.L_x_24:
[----:B--2---:R2:W3:Y:S02]  /*bf10*/  SYNCS.PHASECHK.TRANS64.TRYWAIT P0, [R3+URZ+0xc0], R2 ;  /* 0x0000c002030075a7 */ /* 0x0044e400080011ff */
[----:B---3--:R-:W-:Y:S05]  /*bf20*/  @!P0 NANOSLEEP.SYNCS 0x989680 ;  /* 0x009896800000895d */ /* 0x008fea0003900000 */
[----:B------:R-:W3:Y:S02]  /*bf30*/  @!P0 SYNCS.PHASECHK.TRANS64 P0, [R3+URZ+0xc0], R2 ;  /* 0x0000c002030085a7 */ /* 0x000ee400080010ff */
[----:B---3--:R-:W-:Y:S05]  /*bf40*/  @!P0 BRA `(.L_x_24) ;  /* 0xfffffffc00f08947 */ /* 0x008fea000383ffff */
[----:B------:R-:W-:Y:S05]  /*bf50*/  BRA `(.L_x_149) ;  /* 0xffffff5c003c7947 */ /* 0x000fea000383ffff */
.L_x_27:
[----:B-1----:R-:W-:-:S07]  /*bf60*/  MOV R0, UR5 ;  /* 0x0000000500007c02 */ /* 0x002fce0008000f00 */
.L_x_150:
[----:B-1----:R1:W2:Y:S02]  /*bf70*/  SYNCS.PHASECHK.TRANS64.TRYWAIT P0, [R0+URZ+0x10], R3 ;  /* 0x00001003000075a7 */ /* 0x0022a400080011ff */
[----:B--2---:R-:W-:Y:S05]  /*bf80*/  @!P0 NANOSLEEP.SYNCS 0x989680 ;  /* 0x009896800000895d */ /* 0x004fea0003900000 */
[----:B------:R-:W2:Y:S02]  /*bf90*/  @!P0 SYNCS.PHASECHK.TRANS64 P0, [R0+URZ+0x10], R3 ;  /* 0x00001003000085a7 */ /* 0x000ea400080010ff */
[----:B--2---:R-:W-:Y:S05]  /*bfa0*/  @!P0 BRA `(.L_x_150) ;  /* 0xfffffffc00f08947 */ /* 0x004fea000383ffff */
[----:B------:R-:W-:Y:S05]  /*bfb0*/  BRA `(.L_x_26) ;  /* 0xffffff5c00947947 */ /* 0x000fea000383ffff */
.L_x_36:
[----:B-1----:R-:W-:-:S07]  /*bfc0*/  MOV R0, UR6 ;  /* 0x0000000600007c02 */ /* 0x002fce0008000f00 */
.L_x_151:
[----:B-1----:R1:W2:Y:S02]  /*bfd0*/  SYNCS.PHASECHK.TRANS64.TRYWAIT P0, [R0+URZ+0x10], R3 ;  /* 0x00001003000075a7 */ /* 0x0022a400080011ff */
[----:B--2---:R-:W-:Y:S05]  /*bfe0*/  @!P0 NANOSLEEP.SYNCS 0x989680 ;  /* 0x009896800000895d */ /* 0x004fea0003900000 */
[----:B------:R-:W2:Y:S02]  /*bff0*/  @!P0 SYNCS.PHASECHK.TRANS64 P0, [R0+URZ+0x10], R3 ;  /* 0x00001003000085a7 */ /* 0x000ea400080010ff */
[----:B--2---:R-:W-:Y:S05]  /*c000*/  @!P0 BRA `(.L_x_151) ;  /* 0xfffffffc00f08947 */ /* 0x004fea000383ffff */
[----:B------:R-:W-:Y:S05]  /*c010*/  BRA `(.L_x_35) ;  /* 0xffffff6000a87947 */ /* 0x000fea000383ffff */
.L_x_43:
[----:B-1----:R1:W4:Y:S02]  /*c020*/  SYNCS.PHASECHK.TRANS64.TRYWAIT P0, [R3+URZ+0x70], R0 ;  /* 0x00007000030075a7 */ /* 0x00232400080011ff */
[----:B----4-:R-:W-:Y:S05]  /*c030*/  @!P0 NANOSLEEP.SYNCS 0x989680 ;  /* 0x009896800000895d */ /* 0x010fea0003900000 */
[----:B------:R-:W4:Y:S02]  /*c040*/  @!P0 SYNCS.PHASECHK.TRANS64 P0, [R3+URZ+0x70], R0 ;  /* 0x00007000030085a7 */ /* 0x000f2400080010ff */
[----:B----4-:R-:W-:Y:S05]  /*c050*/  @!P0 BRA `(.L_x_43) ;  /* 0xfffffffc00f08947 */ /* 0x010fea000383ffff */
[----:B------:R-:W-:Y:S05]  /*c060*/  BRA `(.L_x_152) ;  /* 0xffffff64009c7947 */ /* 0x000fea000383ffff */
.L_x_47:
[----:B-1----:R-:W-:-:S07]  /*c070*/  MOV R0, UR4 ;  /* 0x0000000400007c02 */ /* 0x002fce0008000f00 */
.L_x_153:
[----:B-1----:R1:W2:Y:S02]  /*c080*/  SYNCS.PHASECHK.TRANS64.TRYWAIT P0, [R0+URZ], R3 ;  /* 0x00000003000075a7 */ /* 0x0022a400080011ff */
[----:B--2---:R-:W-:Y:S05]  /*c090*/  @!P0 NANOSLEEP.SYNCS 0x989680 ;  /* 0x009896800000895d */ /* 0x004fea0003900000 */
[----:B------:R-:W2:Y:S02]  /*c0a0*/  @!P0 SYNCS.PHASECHK.TRANS64 P0, [R0+URZ], R3 ;  /* 0x00000003000085a7 */ /* 0x000ea400080010ff */
[----:B--2---:R-:W-:Y:S05]  /*c0b0*/  @!P0 BRA `(.L_x_153) ;  /* 0xfffffffc00f08947 */ /* 0x004fea000383ffff */
[----:B------:R-:W-:Y:S05]  /*c0c0*/  BRA `(.L_x_154) ;  /* 0xffffff6c00447947 */ /* 0x000fea000383ffff */
.L_x_50:
[----:B-1----:R1:W2:Y:S02]  /*c0d0*/  SYNCS.PHASECHK.TRANS64.TRYWAIT P0, [R2+URZ+0xb0], R5 ;  /* 0x0000b005020075a7 */ /* 0x0022a400080011ff */
[----:B--2---:R-:W-:Y:S05]  /*c0e0*/  @!P0 NANOSLEEP.SYNCS 0x989680 ;  /* 0x009896800000895d */ /* 0x004fea0003900000 */
[----:B------:R-:W2:Y:S02]  /*c0f0*/  @!P0 SYNCS.PHASECHK.TRANS64 P0, [R2+URZ+0xb0], R5 ;  /* 0x0000b005020085a7 */ /* 0x000ea400080010ff */
[----:B--2---:R-:W-:Y:S05]  /*c100*/  @!P0 BRA `(.L_x_50) ;  /* 0xfffffffc00f08947 */ /* 0x004fea000383ffff */
[----:B------:R-:W-:Y:S05]  /*c110*/  BRA `(.L_x_155) ;  /* 0xffffff6c00a07947 */ /* 0x000fea000383ffff */
.L_x_51:
[----:B------:R-:W-:-:S07]  /*c120*/  MOV R2, UR4 ;  /* 0x0000000400027c02 */ /* 0x000fce0008000f00 */
.L_x_156:
[----:B-1----:R1:W2:Y:S02]  /*c130*/  SYNCS.PHASECHK.TRANS64.TRYWAIT P0, [R2+URZ+0x80], R5 ;  /* 0x00008005020075a7 */ /* 0x0022a400080011ff */
[----:B--2---:R-:W-:Y:S05]  /*c140*/  @!P0 NANOSLEEP.SYNCS 0x989680 ;  /* 0x009896800000895d */ /* 0x004fea0003900000 */
[----:B------:R-:W2:Y:S02]  /*c150*/  @!P0 SYNCS.PHASECHK.TRANS64 P0, [R2+URZ+0x80], R5 ;  /* 0x00008005020085a7 */ /* 0x000ea400080010ff */
[----:B--2---:R-:W-:Y:S05]  /*c160*/  @!P0 BRA `(.L_x_156) ;  /* 0xfffffffc00f08947 */ /* 0x004fea000383ffff */
[----:B------:R-:W-:Y:S05]  /*c170*/  BRA `(.L_x_157) ;  /* 0xffffff6c00b07947 */ /* 0x000fea000383ffff */
.L_x_52:
[----:B-1----:R1:W2:Y:S02]  /*c180*/  SYNCS.PHASECHK.TRANS64.TRYWAIT P1, [R2+URZ+0x70], R5 ;  /* 0x00007005020075a7 */ /* 0x0022a400080211ff */
[----:B--2---:R-:W-:Y:S05]  /*c190*/  @!P1 NANOSLEEP.SYNCS 0x989680 ;  /* 0x009896800000995d */ /* 0x004fea0003900000 */
[----:B------:R-:W2:Y:S02]  /*c1a0*/  @!P1 SYNCS.PHASECHK.TRANS64 P1, [R2+URZ+0x70], R5 ;  /* 0x00007005020095a7 */ /* 0x000ea400080210ff */
[----:B--2---:R-:W-:Y:S05]  /*c1b0*/  @!P1 BRA `(.L_x_52) ;  /* 0xfffffffc00f09947 */ /* 0x004fea000383ffff */
[----:B------:R-:W-:Y:S05]  /*c1c0*/  BRA `(.L_x_158) ;  /* 0xffffff6c00e07947 */ /* 0x000fea000383ffff */
.L_x_55:
[----:B------:R-:W-:-:S07]  /*c1d0*/  MOV R0, UR4 ;  /* 0x0000000400007c02 */ /* 0x000fce0008000f00 */
.L_x_159:
[----:B-1----:R1:W2:Y:S02]  /*c1e0*/  SYNCS.PHASECHK.TRANS64.TRYWAIT P0, [R0+URZ+0x80], R3 ;  /* 0x00008003000075a7 */ /* 0x0022a400080011ff */
[----:B--2---:R-:W-:Y:S05]  /*c1f0*/  @!P0 NANOSLEEP.SYNCS 0x989680 ;  /* 0x009896800000895d */ /* 0x004fea0003900000 */
[----:B------:R-:W2:Y:S02]  /*c200*/  @!P0 SYNCS.PHASECHK.TRANS64 P0, [R0+URZ+0x80], R3 ;  /* 0x00008003000085a7 */ /* 0x000ea400080010ff */
[----:B--2---:R-:W-:Y:S05]  /*c210*/  @!P0 BRA `(.L_x_159) ;  /* 0xfffffffc00f08947 */ /* 0x004fea000383ffff */
[----:B------:R-:W-:Y:S05]  /*c220*/  BRA `(.L_x_54) ;  /* 0xffffff7000347947 */ /* 0x000fea000383ffff */
.L_x_64:
[----:B-1----:R-:W-:-:S04]  /*c230*/  MOV R0, UR5 ;  /* 0x0000000500007c02 */ /* 0x002fc80008000f00 */
[----:B------:R1:W2:Y:S03]  /*c240*/  SYNCS.PHASECHK.TRANS64.TRYWAIT P0, [R0+URZ+0x8], R7 ;  /* 0x00000807000075a7 */ /* 0x0002a600080011ff */
[----:B--2---:R-:W-:Y:S05]  /*c250*/  @!P0 NANOSLEEP.SYNCS 0x989680 ;  /* 0x009896800000895d */ /* 0x004fea0003900000 */
[----:B------:R-:W2:Y:S02]  /*c260*/  @!P0 SYNCS.PHASECHK.TRANS64 P0, [R0+URZ+0x8], R7 ;  /* 0x00000807000085a7 */ /* 0x000ea400080010ff */
[----:B--2---:R-:W-:Y:S05]  /*c270*/  @!P0 BRA `(.L_x_64) ;  /* 0xfffffffc00ec8947 */ /* 0x004fea000383ffff */
[----:B------:R-:W-:Y:S05]  /*c280*/  BRA `(.L_x_63) ;  /* 0xffffff7000e87947 */ /* 0x000fea000383ffff */
.L_x_66:
[----:B------:R-:W-:Y:S01]  /*c290*/  BSSY B0, `(.L_x_160) ;  /* 0x0000006000007945 */ /* 0x000fe20003800000 */
[----:B------:R-:W-:-:S07]  /*c2a0*/  MOV R15, 0xffffffff ;  /* 0xffffffff000f7802 */ /* 0x000fce0000000f00 */
[----:B-1---5:R-:W-:Y:S05]  /*c2b0*/  WARPSYNC.COLLECTIVE R15, `(.L_x_161) ;  /* 0x000000000f0c7348 */ /* 0x022fea0003c00000 */
[----:B------:R-:W-:Y:S02]  /*c2c0*/  ELECT P6, UR79, PT ;  /* 0x00000000004f782f */ /* 0x000fe400038c0000 */
[----:B------:R-:W-:Y:S01]  /*c2d0*/  MOV R14, UR79 ;  /* 0x0000004f000e7c02 */ /* 0x000fe20008000f00 */
[----:B-1---5:R-:W-:Y:S10]  /*c2e0*/  ENDCOLLECTIVE ;  /* 0x000000000000791b */ /* 0x022ff40003800000 */
.L_x_161:
[----:B------:R-:W-:Y:S05]  /*c2f0*/  BSYNC B0 ;  /* 0x0000000000007941 */ /* 0x000fea0003800000 */
.L_x_160:
[----:B------:R-:W-:Y:S05]  /*c300*/  BRA `(.L_x_162) ;  /* 0xffffff7400187947 */ /* 0x000fea000383ffff */
.L_x_68:
[----:B-1----:R-:W-:-:S04]  /*c310*/  MOV R0, UR5 ;  /* 0x0000000500007c02 */ /* 0x002fc80008000f00 */
[----:B------:R1:W2:Y:S03]  /*c320*/  SYNCS.PHASECHK.TRANS64.TRYWAIT P0, [R0+URZ+0x8], R5 ;  /* 0x00000805000075a7 */ /* 0x0002a600080011ff */
[----:B--2---:R-:W-:Y:S05]  /*c330*/  @!P0 NANOSLEEP.SYNCS 0x989680 ;  /* 0x009896800000895d */ /* 0x004fea0003900000 */
[----:B------:R-:W2:Y:S02]  /*c340*/  @!P0 SYNCS.PHASECHK.TRANS64 P0, [R0+URZ+0x8], R5 ;  /* 0x00000805000085a7 */ /* 0x000ea400080010ff */
[----:B--2---:R-:W-:Y:S05]  /*c350*/  @!P0 BRA `(.L_x_68) ;  /* 0xfffffffc00ec8947 */ /* 0x004fea000383ffff */
[----:B------:R-:W-:Y:S05]  /*c360*/  BRA `(.L_x_67) ;  /* 0xffffff74001c7947 */ /* 0x000fea000383ffff */
.L_x_69:
[----:B-1----:R1:W2:Y:S02]  /*c370*/  SYNCS.PHASECHK.TRANS64.TRYWAIT P0, [R0+URZ+0x70], R5 ;  /* 0x00007005000075a7 */ /* 0x0022a400080011ff */
[----:B--2---:R-:W-:Y:S05]  /*c380*/  @!P0 NANOSLEEP.SYNCS 0x989680 ;  /* 0x009896800000895d */ /* 0x004fea0003900000 */
[----:B------:R-:W2:Y:S02]  /*c390*/  @!P0 SYNCS.PHASECHK.TRANS64 P0, [R0+URZ+0x70], R5 ;  /* 0x00007005000085a7 */ /* 0x000ea400080010ff */
[----:B--2---:R-:W-:Y:S05]  /*c3a0*/  @!P0 BRA `(.L_x_69) ;  /* 0xfffffffc00f08947 */ /* 0x004fea000383ffff */
[----:B------:R-:W-:Y:S05]  /*c3b0*/  BRA `(.L_x_163) ;  /* 0xffffff7800287947 */ /* 0x000fea000383ffff */
.L_x_71:
[----:B------:R-:W-:-:S07]  /*c3c0*/  MOV R0, UR46 ;  /* 0x0000002e00007c02 */ /* 0x000fce0008000f00 */
.L_x_164:
[----:B-1----:R1:W2:Y:S02]  /*c3d0*/  SYNCS.PHASECHK.TRANS64.TRYWAIT P0, [R0+URZ+0xa0], R5 ;  /* 0x0000a005000075a7 */ /* 0x0022a400080011ff */
[----:B--2---:R-:W-:Y:S05]  /*c3e0*/  @!P0 NANOSLEEP.SYNCS 0x989680 ;  /* 0x009896800000895d */ /* 0x004fea0003900000 */
[----:B------:R-:W2:Y:S02]  /*c3f0*/  @!P0 SYNCS.PHASECHK.TRANS64 P0, [R0+URZ+0xa0], R5 ;  /* 0x0000a005000085a7 */ /* 0x000ea400080010ff */
[----:B--2---:R-:W-:Y:S05]  /*c400*/  @!P0 BRA `(.L_x_164) ;  /* 0xfffffffc00f08947 */ /* 0x004fea000383ffff */
[----:B------:R-:W-:Y:S05]  /*c410*/  BRA `(.L_x_165) ;  /* 0xffffff7800747947 */ /* 0x000fea000383ffff */
.L_x_74:
[----:B------:R-:W-:Y:S07]  /*c420*/  MOV R0, UR7 ;  /* 0x0000000700007c02 */ /* 0x000fee0008000f00 */
.L_x_166:
[----:B-1----:R1:W2:Y:S02]  /*c430*/  SYNCS.PHASECHK.TRANS64.TRYWAIT P0, [R0+URZ], R5 ;  /* 0x00000005000075a7 */ /* 0x0022a400080011ff */
[----:B--2---:R-:W-:Y:S05]  /*c440*/  @!P0 NANOSLEEP.SYNCS 0x989680 ;  /* 0x009896800000895d */ /* 0x004fea0003900000 */
[----:B------:R-:W2:Y:S02]  /*c450*/  @!P0 SYNCS.PHASECHK.TRANS64 P0, [R0+URZ], R5 ;  /* 0x00000005000085a7 */ /* 0x000ea400080010ff */
[----:B--2---:R-:W-:Y:S05]  /*c460*/  @!P0 BRA `(.L_x_166) ;  /* 0xfffffffc00f08947 */ /* 0x004fea000383ffff */
[----:B------:R-:W-:Y:S05]  /*c470*/  BRA `(.L_x_73) ;  /* 0xffffff7800887947 */ /* 0x000fea000383ffff */
.L_x_78:
[----:B-1----:R-:W-:-:S07]  /*c480*/  MOV R0, UR4 ;  /* 0x0000000400007c02 */ /* 0x002fce0008000f00 */
.L_x_167:
[----:B-1----:R1:W2:Y:S02]  /*c490*/  SYNCS.PHASECHK.TRANS64.TRYWAIT P0, [R0+URZ], R3 ;  /* 0x00000003000075a7 */ /* 0x0022a400080011ff */
[----:B--2---:R-:W-:Y:S05]  /*c4a0*/  @!P0 NANOSLEEP.SYNCS 0x989680 ;  /* 0x009896800000895d */ /* 0x004fea0003900000 */
[----:B------:R-:W2:Y:S02]  /*c4b0*/  @!P0 SYNCS.PHASECHK.TRANS64 P0, [R0+URZ], R3 ;  /* 0x00000003000085a7 */ /* 0x000ea400080010ff */
[----:B--2---:R-:W-:Y:S05]  /*c4c0*/  @!P0 BRA `(.L_x_167) ;  /* 0xfffffffc00f08947 */ /* 0x004fea000383ffff */
[----:B------:R-:W-:Y:S05]  /*c4d0*/  BRA `(.L_x_168) ;  /* 0xffffff7c00cc7947 */ /* 0x000fea000383ffff */
.L_x_81:
[----:B------:R-:W-:-:S07]  /*c4e0*/  MOV R0, UR41 ;  /* 0x0000002900007c02 */ /* 0x000fce0008000f00 */
.L_x_169:
[----:B-1----:R1:W2:Y:S02]  /*c4f0*/  SYNCS.PHASECHK.TRANS64.TRYWAIT P1, [R0+URZ+0xd0], R3 ;  /* 0x0000d003000075a7 */ /* 0x0022a400080211ff */
[----:B--2---:R-:W-:Y:S05]  /*c500*/  @!P1 NANOSLEEP.SYNCS 0x989680 ;  /* 0x009896800000995d */ /* 0x004fea0003900000 */
[----:B------:R-:W2:Y:S02]  /*c510*/  @!P1 SYNCS.PHASECHK.TRANS64 P1, [R0+URZ+0xd0], R3 ;  /* 0x0000d003000095a7 */ /* 0x000ea400080210ff */
[----:B--2---:R-:W-:Y:S05]  /*c520*/  @!P1 BRA `(.L_x_169) ;  /* 0xfffffffc00f09947 */ /* 0x004fea000383ffff */
[----:B------:R-:W-:Y:S05]  /*c530*/  BRA `(.L_x_170) ;  /* 0xffffff8000187947 */ /* 0x000fea000383ffff */
.L_x_86:
[----:B--2---:R2:W3:Y:S02]  /*c540*/  SYNCS.PHASECHK.TRANS64.TRYWAIT P0, [R12+URZ+0x70], R9 ;  /* 0x000070090c0075a7 */ /* 0x0044e400080011ff */
[----:B---3--:R-:W-:Y:S05]  /*c550*/  @!P0 NANOSLEEP.SYNCS 0x989680 ;  /* 0x009896800000895d */ /* 0x008fea0003900000 */
[----:B------:R-:W3:Y:S02]  /*c560*/  @!P0 SYNCS.PHASECHK.TRANS64 P0, [R12+URZ+0x70], R9 ;  /* 0x000070090c0085a7 */ /* 0x000ee400080010ff */
[----:B---3--:R-:W-:Y:S05]  /*c570*/  @!P0 BRA `(.L_x_86) ;  /* 0xfffffffc00f08947 */ /* 0x008fea000383ffff */
[----:B------:R-:W-:Y:S05]  /*c580*/  BRA `(.L_x_171) ;  /* 0xffffff8400407947 */ /* 0x000fea000383ffff */
.L_x_89:
[----:B------:R-:W-:Y:S07]  /*c590*/  MOV R0, UR21 ;  /* 0x0000001500007c02 */ /* 0x000fee0008000f00 */
.L_x_172:
[----:B--2---:R2:W3:Y:S02]  /*c5a0*/  SYNCS.PHASECHK.TRANS64.TRYWAIT P2, [R0+URZ+0x68], R11 ;  /* 0x0000680b000075a7 */ /* 0x0044e400080411ff */
[----:B---3--:R-:W-:Y:S05]  /*c5b0*/  @!P2 NANOSLEEP.SYNCS 0x989680 ;  /* 0x009896800000a95d */ /* 0x008fea0003900000 */
[----:B------:R-:W3:Y:S02]  /*c5c0*/  @!P2 SYNCS.PHASECHK.TRANS64 P2, [R0+URZ+0x68], R11 ;  /* 0x0000680b0000a5a7 */ /* 0x000ee400080410ff */
[----:B---3--:R-:W-:Y:S05]  /*c5d0*/  @!P2 BRA `(.L_x_172) ;  /* 0xfffffffc00f0a947 */ /* 0x008fea000383ffff */
[----:B------:R-:W-:Y:S05]  /*c5e0*/  BRA `(.L_x_88) ;  /* 0xffffff8800a87947 */ /* 0x000fea000383ffff */
.L_x_92:
[----:B--2---:R-:W-:Y:S07]  /*c5f0*/  MOV R0, UR21 ;  /* 0x0000001500007c02 */ /* 0x004fee0008000f00 */
.L_x_173:
[----:B--2---:R2:W3:Y:S02]  /*c600*/  SYNCS.PHASECHK.TRANS64.TRYWAIT P0, [R0+URZ+0x40], R9 ;  /* 0x00004009000075a7 */ /* 0x0044e400080011ff */
[----:B---3--:R-:W-:Y:S05]  /*c610*/  @!P0 NANOSLEEP.SYNCS 0x989680 ;  /* 0x009896800000895d */ /* 0x008fea0003900000 */
[----:B------:R-:W3:Y:S02]  /*c620*/  @!P0 SYNCS.PHASECHK.TRANS64 P0, [R0+URZ+0x40], R9 ;  /* 0x00004009000085a7 */ /* 0x000ee400080010ff */
[----:B---3--:R-:W-:Y:S05]  /*c630*/  @!P0 BRA `(.L_x_173) ;  /* 0xfffffffc00f08947 */ /* 0x008fea000383ffff */
[----:B------:R-:W-:Y:S05]  /*c640*/  BRA `(.L_x_174) ;  /* 0xffffff8c00047947 */ /* 0x000fea000383ffff */
.L_x_93:
[----:B------:R-:W-:Y:S07]  /*c650*/  MOV R0, UR21 ;  /* 0x0000001500007c02 */ /* 0x000fee0008000f00 */
.L_x_175:
[----:B--2---:R2:W3:Y:S02]  /*c660*/  SYNCS.PHASECHK.TRANS64.TRYWAIT P0, [R0+URZ+0x48], R9 ;  /* 0x00004809000075a7 */ /* 0x0044e400080011ff */
[----:B---3--:R-:W-:Y:S05]  /*c670*/  @!P0 NANOSLEEP.SYNCS 0x989680 ;  /* 0x009896800000895d */ /* 0x008fea0003900000 */
[----:B------:R-:W3:Y:S02]  /*c680*/  @!P0 SYNCS.PHASECHK.TRANS64 P0, [R0+URZ+0x48], R9 ;  /* 0x00004809000085a7 */ /* 0x000ee400080010ff */
[----:B---3--:R-:W-:Y:S05]  /*c690*/  @!P0 BRA `(.L_x_175) ;  /* 0xfffffffc00f08947 */ /* 0x008fea000383ffff */
[----:B------:R-:W-:Y:S05]  /*c6a0*/  BRA `(.L_x_176) ;  /* 0xffffff8c00407947 */ /* 0x000fea000383ffff */
.L_x_94:
[----:B------:R-:W-:Y:S07]  /*c6b0*/  MOV R0, UR21 ;  /* 0x0000001500007c02 */ /* 0x000fee0008000f00 */
.L_x_177:
[----:B--2---:R2:W3:Y:S02]  /*c6c0*/  SYNCS.PHASECHK.TRANS64.TRYWAIT P0, [R0+URZ+0x50], R9 ;  /* 0x00005009000075a7 */ /* 0x0044e400080011ff */
[----:B---3--:R-:W-:Y:S05]  /*c6d0*/  @!P0 NANOSLEEP.SYNCS 0x989680 ;  /* 0x009896800000895d */ /* 0x008fea0003900000 */
[----:B------:R-:W3:Y:S02]  /*c6e0*/  @!P0 SYNCS.PHASECHK.TRANS64 P0, [R0+URZ+0x50], R9 ;  /* 0x00005009000085a7 */ /* 0x000ee400080010ff */
[----:B---3--:R-:W-:Y:S05]  /*c6f0*/  @!P0 BRA `(.L_x_177) ;  /* 0xfffffffc00f08947 */ /* 0x008fea000383ffff */
[----:B------:R-:W-:Y:S05]  /*c700*/  BRA `(.L_x_178) ;  /* 0xffffff8c00887947 */ /* 0x000fea000383ffff */
.L_x_95:
[----:B------:R-:W-:Y:S07]  /*c710*/  MOV R0, UR21 ;  /* 0x0000001500007c02 */ /* 0x000fee0008000f00 */
.L_x_179:
[----:B--2---:R2:W3:Y:S02]  /*c720*/  SYNCS.PHASECHK.TRANS64.TRYWAIT P0, [R0+URZ+0x58], R9 ;  /* 0x00005809000075a7 */ /* 0x0044e400080011ff */
[----:B---3--:R-:W-:Y:S05]  /*c730*/  @!P0 NANOSLEEP.SYNCS 0x989680 ;  /* 0x009896800000895d */ /* 0x008fea0003900000 */
[----:B------:R-:W3:Y:S02]  /*c740*/  @!P0 SYNCS.PHASECHK.TRANS64 P0, [R0+URZ+0x58], R9 ;  /* 0x00005809000085a7 */ /* 0x000ee400080010ff */
[----:B---3--:R-:W-:Y:S05]  /*c750*/  @!P0 BRA `(.L_x_179) ;  /* 0xfffffffc00f08947 */ /* 0x008fea000383ffff */
[----:B------:R-:W-:Y:S05]  /*c760*/  BRA `(.L_x_180) ;  /* 0xffffff8c00cc7947 */ /* 0x000fea000383ffff */
.L_x_97:
[----:B------:R-:W-:-:S07]  /*c770*/  MOV R0, UR21 ;  /* 0x0000001500007c02 */ /* 0x000fce0008000f00 */
.L_x_181:
[----:B---3--:R3:W4:Y:S02]  /*c780*/  SYNCS.PHASECHK.TRANS64.TRYWAIT P0, [R0+URZ+0x40], R3 ;  /* 0x00004003000075a7 */ /* 0x00872400080011ff */
[----:B----4-:R-:W-:Y:S05]  /*c790*/  @!P0 NANOSLEEP.SYNCS 0x989680 ;  /* 0x009896800000895d */ /* 0x010fea0003900000 */
[----:B------:R-:W4:Y:S02]  /*c7a0*/  @!P0 SYNCS.PHASECHK.TRANS64 P0, [R0+URZ+0x40], R3 ;  /* 0x00004003000085a7 */ /* 0x000f2400080010ff */
[----:B----4-:R-:W-:Y:S05]  /*c7b0*/  @!P0 BRA `(.L_x_181) ;  /* 0xfffffffc00f08947 */ /* 0x010fea000383ffff */
[----:B------:R-:W-:Y:S05]  /*c7c0*/  BRA `(.L_x_182) ;  /* 0xffffff9000407947 */ /* 0x000fea000383ffff */
.L_x_98:
[----:B---3--:R-:W-:-:S07]  /*c7d0*/  MOV R0, UR21 ;  /* 0x0000001500007c02 */ /* 0x008fce0008000f00 */
.L_x_183:
[----:B---3--:R3:W4:Y:S02]  /*c7e0*/  SYNCS.PHASECHK.TRANS64.TRYWAIT P0, [R0+URZ+0x48], R3 ;  /* 0x00004803000075a7 */ /* 0x00872400080011ff */
[----:B----4-:R-:W-:Y:S05]  /*c7f0*/  @!P0 NANOSLEEP.SYNCS 0x989680 ;  /* 0x009896800000895d */ /* 0x010fea0003900000 */
[----:B------:R-:W4:Y:S02]  /*c800*/  @!P0 SYNCS.PHASECHK.TRANS64 P0, [R0+URZ+0x48], R3 ;  /* 0x00004803000085a7 */ /* 0x000f2400080010ff */
[----:B----4-:R-:W-:Y:S05]  /*c810*/  @!P0 BRA `(.L_x_183) ;  /* 0xfffffffc00f08947 */ /* 0x010fea000383ffff */
[----:B------:R-:W-:Y:S05]  /*c820*/  BRA `(.L_x_184) ;  /* 0xffffff9000307947 */ /* 0x000fea000383ffff */
.L_x_99:
[----:B---3--:R-:W-:-:S07]  /*c830*/  MOV R0, UR21 ;  /* 0x0000001500007c02 */ /* 0x008fce0008000f00 */
.L_x_185:
[----:B---3--:R3:W4:Y:S02]  /*c840*/  SYNCS.PHASECHK.TRANS64.TRYWAIT P0, [R0+URZ+0x50], R3 ;  /* 0x00005003000075a7 */ /* 0x00872400080011ff */
[----:B----4-:R-:W-:Y:S05]  /*c850*/  @!P0 NANOSLEEP.SYNCS 0x989680 ;  /* 0x009896800000895d */ /* 0x010fea0003900000 */
[----:B------:R-:W4:Y:S02]  /*c860*/  @!P0 SYNCS.PHASECHK.TRANS64 P0, [R0+URZ+0x50], R3 ;  /* 0x00005003000085a7 */ /* 0x000f2400080010ff */
[----:B----4-:R-:W-:Y:S05]  /*c870*/  @!P0 BRA `(.L_x_185) ;  /* 0xfffffffc00f08947 */ /* 0x010fea000383ffff */
[----:B------:R-:W-:Y:S05]  /*c880*/  BRA `(.L_x_186) ;  /* 0xffffff9000207947 */ /* 0x000fea000383ffff */
.L_x_101:
[----:B--2---:R2:W4:Y:S02]  /*c890*/  SYNCS.PHASECHK.TRANS64.TRYWAIT P0, [R3+URZ+0x70], R0 ;  /* 0x00007000030075a7 */ /* 0x00452400080011ff */
[----:B----4-:R-:W-:Y:S05]  /*c8a0*/  @!P0 NANOSLEEP.SYNCS 0x989680 ;  /* 0x009896800000895d */ /* 0x010fea0003900000 */
[----:B------:R-:W4:Y:S02]  /*c8b0*/  @!P0 SYNCS.PHASECHK.TRANS64 P0, [R3+URZ+0x70], R0 ;  /* 0x00007000030085a7 */ /* 0x000f2400080010ff */
[----:B----4-:R-:W-:Y:S05]  /*c8c0*/  @!P0 BRA `(.L_x_101) ;  /* 0xfffffffc00f08947 */ /* 0x010fea000383ffff */
[----:B------:R-:W-:Y:S05]  /*c8d0*/  BRA `(.L_x_187) ;  /* 0xffffff9000e87947 */ /* 0x000fea000383ffff */
.L_x_112:
[----:B-1----:R-:W-:Y:S04]  /*c8e0*/  MOV R3, UR44 ;  /* 0x0000002c00037c02 */ /* 0x002fe80008000f00 */
[----:B------:R1:W2:Y:S03]  /*c8f0*/  SYNCS.PHASECHK.TRANS64.TRYWAIT P0, [R3+URZ+0x20], R4 ;  /* 0x00002004030075a7 */ /* 0x0002a600080011ff */
[----:B--2---:R-:W-:Y:S05]  /*c900*/  @!P0 NANOSLEEP.SYNCS 0x989680 ;  /* 0x009896800000895d */ /* 0x004fea0003900000 */
[----:B------:R-:W2:Y:S02]  /*c910*/  @!P0 SYNCS.PHASECHK.TRANS64 P0, [R3+URZ+0x20], R4 ;  /* 0x00002004030085a7 */ /* 0x000ea400080010ff */
[----:B--2---:R-:W-:Y:S05]  /*c920*/  @!P0 BRA `(.L_x_112) ;  /* 0xfffffffc00ec8947 */ /* 0x004fea000383ffff */
[----:B------:R-:W-:Y:S05]  /*c930*/  BRA `(.L_x_111) ;  /* 0xffffffa000847947 */ /* 0x000fea000383ffff */
.L_x_114:
[----:B--2---:R2:W3:Y:S02]  /*c940*/  SYNCS.PHASECHK.TRANS64.TRYWAIT P1, [R167+URZ+0x90], R0 ;  /* 0x00009000a70075a7 */ /* 0x0044e400080211ff */
[----:B---3--:R-:W-:Y:S05]  /*c950*/  @!P1 NANOSLEEP.SYNCS 0x989680 ;  /* 0x009896800000995d */ /* 0x008fea0003900000 */
[----:B------:R-:W3:Y:S02]  /*c960*/  @!P1 SYNCS.PHASECHK.TRANS64 P1, [R167+URZ+0x90], R0 ;  /* 0x00009000a70095a7 */ /* 0x000ee400080210ff */
[----:B---3--:R-:W-:Y:S05]  /*c970*/  @!P1 BRA `(.L_x_114) ;  /* 0xfffffffc00f09947 */ /* 0x008fea000383ffff */
[----:B------:R-:W-:Y:S05]  /*c980*/  BRA `(.L_x_113) ;  /* 0xffffffa000e47947 */ /* 0x000fea000383ffff */
.L_x_123:
[----:B--2---:R2:W3:Y:S02]  /*c990*/  SYNCS.PHASECHK.TRANS64.TRYWAIT P0, [R3+URZ+0x20], R0 ;  /* 0x00002000030075a7 */ /* 0x0044e400080011ff */
[----:B---3--:R-:W-:Y:S05]  /*c9a0*/  @!P0 NANOSLEEP.SYNCS 0x989680 ;  /* 0x009896800000895d */ /* 0x008fea0003900000 */
[----:B------:R-:W3:Y:S02]  /*c9b0*/  @!P0 SYNCS.PHASECHK.TRANS64 P0, [R3+URZ+0x20], R0 ;  /* 0x00002000030085a7 */ /* 0x000ee400080010ff */
[----:B---3--:R-:W-:Y:S05]  /*c9c0*/  @!P0 BRA `(.L_x_123) ;  /* 0xfffffffc00f08947 */ /* 0x008fea000383ffff */
[----:B------:R-:W-:Y:S05]  /*c9d0*/  BRA `(.L_x_122) ;  /* 0xffffffb400ac7947 */ /* 0x000fea000383ffff */
.L_x_131:
[----:B--2---:R2:W3:Y:S02]  /*c9e0*/  SYNCS.PHASECHK.TRANS64.TRYWAIT P0, [R0+URZ+0x20], R7 ;  /* 0x00002007000075a7 */ /* 0x0044e400080011ff */
[----:B---3--:R-:W-:Y:S05]  /*c9f0*/  @!P0 NANOSLEEP.SYNCS 0x989680 ;  /* 0x009896800000895d */ /* 0x008fea0003900000 */
[----:B------:R-:W3:Y:S02]  /*ca00*/  @!P0 SYNCS.PHASECHK.TRANS64 P0, [R0+URZ+0x20], R7 ;  /* 0x00002007000085a7 */ /* 0x000ee400080010ff */
[----:B---3--:R-:W-:Y:S05]  /*ca10*/  @!P0 BRA `(.L_x_131) ;  /* 0xfffffffc00f08947 */ /* 0x008fea000383ffff */
[----:B------:R-:W-:Y:S05]  /*ca20*/  BRA `(.L_x_130) ;  /* 0xffffffc800a47947 */ /* 0x000fea000383ffff */
.L_x_139:
[----:B-1----:R1:W2:Y:S02]  /*ca30*/  SYNCS.PHASECHK.TRANS64.TRYWAIT P0, [R3+URZ+0x20], R0 ;  /* 0x00002000030075a7 */ /* 0x0022a400080011ff */
[----:B--2---:R-:W-:Y:S05]  /*ca40*/  @!P0 NANOSLEEP.SYNCS 0x989680 ;  /* 0x009896800000895d */ /* 0x004fea0003900000 */
[----:B------:R-:W2:Y:S02]  /*ca50*/  @!P0 SYNCS.PHASECHK.TRANS64 P0, [R3+URZ+0x20], R0 ;  /* 0x00002000030085a7 */ /* 0x000ea400080010ff */
[----:B--2---:R-:W-:Y:S05]  /*ca60*/  @!P0 BRA `(.L_x_139) ;  /* 0xfffffffc00f08947 */ /* 0x004fea000383ffff */
[----:B------:R-:W-:Y:S05]  /*ca70*/  BRA `(.L_x_138) ;  /* 0xffffffdc009c7947 */ /* 0x000fea000383ffff */
        .weak           $__internal_0_$__cuda_sm10x_tcgen05_guardrail_trap_col_being_dealloced_not_returned_by_alloc
        .type           $__internal_0_$__cuda_sm10x_tcgen05_guardrail_trap_col_being_dealloced_not_returned_by_alloc,@function
        .size           $__internal_0_$__cuda_sm10x_tcgen05_guardrail_trap_col_being_dealloced_not_returned_by_alloc,($__internal_1_$__cuda_sm10x_tcgen05_guardrail_trap_phase_invalid_during_alloc - $__internal_0_$__cuda_sm10x_tcgen05_guardrail_trap_col_being_dealloced_not_returned_by_alloc)
$__internal_0_$__cuda_sm10x_tcgen05_guardrail_trap_col_being_dealloced_not_returned_by_alloc:
[----:B------:R-:W-:Y:S05]  /*ca80*/  BPT.TRAP 0x1 ;  /* 0x000000040000795c */ /* 0x000fea0000300000 */
[----:B------:R-:W-:-:S04]  /*ca90*/  HFMA2 R3, -RZ, RZ, 0, 0 ;  /* 0x00000000ff037431 */ /* 0x000fc800000001ff */
[----:B------:R-:W-:Y:S05]  /*caa0*/  RET.REL.NODEC R2 `(_ZN7cutlass13device_kernelINS_4gemm6kernel13GemmUniversalIN4cute5tupleIJiiiiEEENS1_10collective13CollectiveMmaINS1_35MainloopSm100TmaUmmaWarpSpecializedILi2ELi2ELi2ENS5_IJNS4_1CILi4EEESB_NSA_ILi1EEEEEEEENS5_IJNSA_ILi256EEESF_NSA_ILi128EEEEEENS_6half_tENS5_IJlSC_lEEESI_SJ_NS4_8TiledMMAINS4_8MMA_AtomIJNS4_26SM100_MMA_F16BF16_2x1SM_SSISI_SI_fLi256ELi256ELNS4_4UMMA5MajorE0ELSO_0ELNSN_7ScaleInE0ELSP_0EEEEEENS4_6LayoutINS5_IJSC_SC_SC_EEENS5_IJNSA_ILi0EEESU_SU_EEEEENS5_IJNS4_10UnderscoreESX_SX_EEEEENS4_28SM100_TMA_2SM_LOAD_MULTICASTENS4_14ComposedLayoutINS4_7SwizzleILi3ELi4ELi3EEENS4_18smem_ptr_flag_bitsILi16EEENSS_INS5_IJNSA_ILi8EEENSA_ILi64EEEEEENS5_IJS17_SC_EEEEEEEvNS4_8identityES10_S1B_vS1C_EENS_8epilogue10collective18CollectiveEpilogueINS1E_23Sm100TmaWarpSpecializedILi4ELi2ELi64ELb1ELb0EEEJNS5_IJSG_SF_SG_EEENS5_IJNSS_ISG_SC_EENSS_IS17_SC_EEEEESI_SJ_SI_SJ_NS1E_6fusion15FusionCallbacksIS1I_NS1N_17LinearCombinationISI_fSI_fLNS_15FloatRoundStyleE2EEES1J_S1M_JEEENS4_5SM1004TMEM4LOAD26SM100_TMEM_LOAD_32dp32b64xENS4_13SM90_TMA_LOADES1B_NS4_39AutoVectorizingCopyWithAssumedAlignmentILi128EEENS4_14SM90_TMA_STOREES1B_S1Z_S1Z_EEEvvEEEEvNT_6ParamsE) ;  /* 0xffffff3402547950 */ /* 0x000fea0003c3ffff */
        .weak           $__internal_1_$__cuda_sm10x_tcgen05_guardrail_trap_phase_invalid_during_alloc
        .type           $__internal_1_$__cuda_sm10x_tcgen05_guardrail_trap_phase_invalid_during_alloc,@function
        .size           $__internal_1_$__cuda_sm10x_tcgen05_guardrail_trap_phase_invalid_during_alloc,($__internal_2_$__cuda_sm10x_tcgen05_guardrail_trap_unallocated_columns_being_dealloced - $__internal_1_$__cuda_sm10x_tcgen05_guardrail_trap_phase_invalid_during_alloc)
$__internal_1_$__cuda_sm10x_tcgen05_guardrail_trap_phase_invalid_during_alloc:
[----:B------:R-:W-:Y:S05]  /*cab0*/  BPT.TRAP 0x1 ;  /* 0x000000040000795c */ /* 0x000fea0000300000 */
[----:B------:R-:W-:-:S04]  /*cac0*/  MOV R5, 0x0 ;  /* 0x0000000000057802 */ /* 0x000fc80000000f00 */
[----:B------:R-:W-:Y:S05]  /*cad0*/  RET.REL.NODEC R4 `(_ZN7cutlass13device_kernelINS_4gemm6kernel13GemmUniversalIN4cute5tupleIJiiiiEEENS1_10collective13CollectiveMmaINS1_35MainloopSm100TmaUmmaWarpSpecializedILi2ELi2ELi2ENS5_IJNS4_1CILi4EEESB_NSA_ILi1EEEEEEEENS5_IJNSA_ILi256EEESF_NSA_ILi128EEEEEENS_6half_tENS5_IJlSC_lEEESI_SJ_NS4_8TiledMMAINS4_8MMA_AtomIJNS4_26SM100_MMA_F16BF16_2x1SM_SSISI_SI_fLi256ELi256ELNS4_4UMMA5MajorE0ELSO_0ELNSN_7ScaleInE0ELSP_0EEEEEENS4_6LayoutINS5_IJSC_SC_SC_EEENS5_IJNSA_ILi0EEESU_SU_EEEEENS5_IJNS4_10UnderscoreESX_SX_EEEEENS4_28SM100_TMA_2SM_LOAD_MULTICASTENS4_14ComposedLayoutINS4_7SwizzleILi3ELi4ELi3EEENS4_18smem_ptr_flag_bitsILi16EEENSS_INS5_IJNSA_ILi8EEENSA_ILi64EEEEEENS5_IJS17_SC_EEEEEEEvNS4_8identityES10_S1B_vS1C_EENS_8epilogue10collective18CollectiveEpilogueINS1E_23Sm100TmaWarpSpecializedILi4ELi2ELi64ELb1ELb0EEEJNS5_IJSG_SF_SG_EEENS5_IJNSS_ISG_SC_EENSS_IS17_SC_EEEEESI_SJ_SI_SJ_NS1E_6fusion15FusionCallbacksIS1I_NS1N_17LinearCombinationISI_fSI_fLNS_15FloatRoundStyleE2EEES1J_S1M_JEEENS4_5SM1004TMEM4LOAD26SM100_TMEM_LOAD_32dp32b64xENS4_13SM90_TMA_LOADES1B_NS4_39AutoVectorizingCopyWithAssumedAlignmentILi128EEENS4_14SM90_TMA_STOREES1B_S1Z_S1Z_EEEvvEEEEvNT_6ParamsE) ;  /* 0xffffff3404487950 */ /* 0x000fea0003c3ffff */
        .weak           $__internal_2_$__cuda_sm10x_tcgen05_guardrail_trap_unallocated_columns_being_dealloced
        .type           $__internal_2_$__cuda_sm10x_tcgen05_guardrail_trap_unallocated_columns_being_dealloced,@function
        .size           $__internal_2_$__cuda_sm10x_tcgen05_guardrail_trap_unallocated_columns_being_dealloced,(.L_x_189 - $__internal_2_$__cuda_sm10x_tcgen05_guardrail_trap_unallocated_columns_being_dealloced)
$__internal_2_$__cuda_sm10x_tcgen05_guardrail_trap_unallocated_columns_being_dealloced:
[----:B------:R-:W-:Y:S05]  /*cae0*/  BPT.TRAP 0x1 ;  /* 0x000000040000795c */ /* 0x000fea0000300000 */
[----:B------:R-:W-:-:S04]  /*caf0*/  HFMA2 R3, -RZ, RZ, 0, 0 ;  /* 0x00000000ff037431 */ /* 0x000fc800000001ff */
[----:B------:R-:W-:Y:S05]  /*cb00*/  RET.REL.NODEC R2 `(_ZN7cutlass13device_kernelINS_4gemm6kernel13GemmUniversalIN4cute5tupleIJiiiiEEENS1_10collective13CollectiveMmaINS1_35MainloopSm100TmaUmmaWarpSpecializedILi2ELi2ELi2ENS5_IJNS4_1CILi4EEESB_NSA_ILi1EEEEEEEENS5_IJNSA_ILi256EEESF_NSA_ILi128EEEEEENS_6half_tENS5_IJlSC_lEEESI_SJ_NS4_8TiledMMAINS4_8MMA_AtomIJNS4_26SM100_MMA_F16BF16_2x1SM_SSISI_SI_fLi256ELi256ELNS4_4UMMA5MajorE0ELSO_0ELNSN_7ScaleInE0ELSP_0EEEEEENS4_6LayoutINS5_IJSC_SC_SC_EEENS5_IJNSA_ILi0EEESU_SU_EEEEENS5_IJNS4_10UnderscoreESX_SX_EEEEENS4_28SM100_TMA_2SM_LOAD_MULTICASTENS4_14ComposedLayoutINS4_7SwizzleILi3ELi4ELi3EEENS4_18smem_ptr_flag_bitsILi16EEENSS_INS5_IJNSA_ILi8EEENSA_ILi64EEEEEENS5_IJS17_SC_EEEEEEEvNS4_8identityES10_S1B_vS1C_EENS_8epilogue10collective18CollectiveEpilogueINS1E_23Sm100TmaWarpSpecializedILi4ELi2ELi64ELb1ELb0EEEJNS5_IJSG_SF_SG_EEENS5_IJNSS_ISG_SC_EENSS_IS17_SC_EEEEESI_SJ_SI_SJ_NS1E_6fusion15FusionCallbacksIS1I_NS1N_17LinearCombinationISI_fSI_fLNS_15FloatRoundStyleE2EEES1J_S1M_JEEENS4_5SM1004TMEM4LOAD26SM100_TMEM_LOAD_32dp32b64xENS4_13SM90_TMA_LOADES1B_NS4_39AutoVectorizingCopyWithAssumedAlignmentILi128EEENS4_14SM90_TMA_STOREES1B_S1Z_S1Z_EEEvvEEEEvNT_6ParamsE) ;  /* 0xffffff34023c7950 */ /* 0x000fea0003c3ffff */
.L_x_188:
[----:B------:R-:W-:-:S00]  /*cb10*/  BRA `(.L_x_188) ;  /* 0xfffffffc00fc7947 */ /* 0x000fc0000383ffff */
[----:B------:R-:W-:-:S00]  /*cb20*/  NOP ;  /* 0x0000000000007918 */ /* 0x000fc00000000000 */
        /* <DEDUP_REMOVED lines=13> */
.L_x_189:


//--------------------- .nv.global.init           --------------------------
	.section	.nv.global.init,"aw",@progbits
.nv.global.init:
	.type		$str$27,@object
	.size		$str$27,($str$28 - $str$27)
$str$27:
        /*0000*/ 	.byte	0x28, 0x61, 0x64, 0x64, 0x72, 0x65, 0x73, 0x73, 0x20, 0x26, 0x20, 0x6d, 0x61, 0x73, 0x6b, 0x29
        /*0010*/ 	.byte	0x20, 0x3d, 0x3d, 0x20, 0x30, 0x00
	.type		$str$28,@object
	.size		$str$28,($str$26 - $str$28)
$str$28:
        /*0016*/ 	.byte	0x2f, 0x74, 0x6d, 0x70, 0x2f, 0x63, 0x75, 0x74, 0x6c, 0x61, 0x73, 0x73, 0x5f, 0x73, 0x77, 0x65
        /*0026*/ 	.byte	0x65, 0x70, 0x5f, 0x73, 0x72, 0x63, 0x2f, 0x69, 0x6e, 0x63, 0x6c, 0x75, 0x64, 0x65, 0x2f, 0x63
        /*0036*/ 	.byte	0x75, 0x74, 0x65, 0x2f, 0x70, 0x6f, 0x69, 0x6e, 0x74, 0x65, 0x72, 0x5f, 0x66, 0x6c, 0x61, 0x67
        /*0046*/ 	.byte	0x67, 0x65, 0x64, 0x2e, 0x68, 0x70, 0x70, 0x00
	.type		$str$26,@object
	.size		$str$26,($str$25 - $str$26)
$str$26:
        /*004e*/ 	.byte	0x2f, 0x74, 0x6d, 0x70, 0x2f, 0x63, 0x75, 0x74, 0x6c, 0x61, 0x73, 0x73, 0x5f, 0x73, 0x77, 0x65
        /*005e*/ 	.byte	0x65, 0x70, 0x5f, 0x73, 0x72, 0x63, 0x2f, 0x69, 0x6e, 0x63, 0x6c, 0x75, 0x64, 0x65, 0x2f, 0x63
        /*006e*/ 	.byte	0x75, 0x74, 0x65, 0x2f, 0x61, 0x74, 0x6f, 0x6d, 0x2f, 0x63, 0x6f, 0x70, 0x79, 0x5f, 0x74, 0x72
        /*007e*/ 	.byte	0x61, 0x69, 0x74, 0x73, 0x5f, 0x73, 0x6d, 0x31, 0x30, 0x30, 0x2e, 0x68, 0x70, 0x70, 0x00
	.type		$str$25,@object
	.size		$str$25,(__unnamed_1 - $str$25)
$str$25:
        /*008d*/ 	.byte	0x28, 0x28, 0x75, 0x69, 0x6e, 0x74, 0x33, 0x32, 0x5f, 0x74, 0x28, 0x74, 0x68, 0x72, 0x65, 0x61
        /*009d*/ 	.byte	0x64, 0x49, 0x64, 0x78, 0x2e, 0x78, 0x29, 0x20, 0x2f, 0x20, 0x33, 0x32, 0x29, 0x20, 0x25, 0x20
        /*00ad*/ 	.byte	0x34, 0x29, 0x20, 0x3d, 0x3d, 0x20, 0x28, 0x28, 0x28, 0x74, 0x6d, 0x65, 0x6d, 0x5f, 0x61, 0x64
        /*00bd*/ 	.byte	0x64, 0x72, 0x20, 0x3e, 0x3e, 0x20, 0x31, 0x36, 0x29, 0x20, 0x2f, 0x20, 0x33, 0x32, 0x29, 0x20
        /*00cd*/ 	.byte	0x25, 0x20, 0x34, 0x29, 0x00
	.type		__unnamed_1,@object
	.size		__unnamed_1,(__unnamed_2 - __unnamed_1)
__unnamed_1:
        /*00d2*/ 	.byte	0x61, 0x75, 0x74, 0x6f, 0x20, 0x63, 0x75, 0x74, 0x65, 0x3a, 0x3a, 0x61, 0x73, 0x5f, 0x70, 0x6f
        /* <DEDUP_REMOVED lines=24> */
        /*0262*/ 	.byte	0x3e, 0x3e, 0x3e, 0x3e, 0x5d, 0x00
	.type		__unnamed_2,@object
	.size		__unnamed_2,(.L_2 - __unnamed_2)
__unnamed_2:
        /* <DEDUP_REMOVED lines=43> */
        /*0518*/ 	.byte	0x74, 0x65, 0x3a, 0x3a, 0x43, 0x3c, 0x30, 0x3e, 0x3e, 0x3e, 0x3e, 0x5d, 0x00
.L_2:


//--------------------- .nv.shared._ZN7cutlass13device_kernelINS_4gemm6kernel13GemmUniversalIN4cute5tupleIJiiiiEEENS1_10collective13CollectiveMmaINS1_35MainloopSm100TmaUmmaWarpSpecializedILi2ELi2ELi2ENS5_IJNS4_1CILi4EEESB_NSA_ILi1EEEEEEEENS5_IJNSA_ILi256EEESF_NSA_ILi128EEEEEENS_6half_tENS5_IJlSC_lEEESI_SJ_NS4_8TiledMMAINS4_8MMA_AtomIJNS4_26SM100_MMA_F16BF16_2x1SM_SSISI_SI_fLi256ELi256ELNS4_4UMMA5MajorE0ELSO_0ELNSN_7ScaleInE0ELSP_0EEEEEENS4_6LayoutINS5_IJSC_SC_SC_EEENS5_IJNSA_ILi0EEESU_SU_EEEEENS5_IJNS4_10UnderscoreESX_SX_EEEEENS4_28SM100_TMA_2SM_LOAD_MULTICASTENS4_14ComposedLayoutINS4_7SwizzleILi3ELi4ELi3EEENS4_18smem_ptr_flag_bitsILi16EEENSS_INS5_IJNSA_ILi8EEENSA_ILi64EEEEEENS5_IJS17_SC_EEEEEEEvNS4_8identityES10_S1B_vS1C_EENS_8epilogue10collective18CollectiveEpilogueINS1E_23Sm100TmaWarpSpecializedILi4ELi2ELi64ELb1ELb0EEEJNS5_IJSG_SF_SG_EEENS5_IJNSS_ISG_SC_EENSS_IS17_SC_EEEEESI_SJ_SI_SJ_NS1E_6fusion15FusionCallbacksIS1I_NS1N_17LinearCombinationISI_fSI_fLNS_15FloatRoundStyleE2EEES1J_S1M_JEEENS4_5SM1004TMEM4LOAD26SM100_TMEM_LOAD_32dp32b64xENS4_13SM90_TMA_LOADES1B_NS4_39AutoVectorizingCopyWithAssumedAlignmentILi128EEENS4_14SM90_TMA_STOREES1B_S1Z_S1Z_EEEvvEEEEvNT_6ParamsE --------------------------
	.section	.nv.shared._ZN7cutlass13device_kernelINS_4gemm6kernel13GemmUniversalIN4cute5tupleIJiiiiEEENS1_10collective13CollectiveMmaINS1_35MainloopSm100TmaUmmaWarpSpecializedILi2ELi2ELi2ENS5_IJNS4_1CILi4EEESB_NSA_ILi1EEEEEEEENS5_IJNSA_ILi256EEESF_NSA_ILi128EEEEEENS_6half_tENS5_IJlSC_lEEESI_SJ_NS4_8TiledMMAINS4_8MMA_AtomIJNS4_26SM100_MMA_F16BF16_2x1SM_SSISI_SI_fLi256ELi256ELNS4_4UMMA5MajorE0ELSO_0ELNSN_7ScaleInE0ELSP_0EEEEEENS4_6LayoutINS5_IJSC_SC_SC_EEENS5_IJNSA_ILi0EEESU_SU_EEEEENS5_IJNS4_10UnderscoreESX_SX_EEEEENS4_28SM100_TMA_2SM_LOAD_MULTICASTENS4_14ComposedLayoutINS4_7SwizzleILi3ELi4ELi3EEENS4_18smem_ptr_flag_bitsILi16EEENSS_INS5_IJNSA_ILi8EEENSA_ILi64EEEEEENS5_IJS17_SC_EEEEEEEvNS4_8identityES10_S1B_vS1C_EENS_8epilogue10collective18CollectiveEpilogueINS1E_23Sm100TmaWarpSpecializedILi4ELi2ELi64ELb1ELb0EEEJNS5_IJSG_SF_SG_EEENS5_IJNSS_ISG_SC_EENSS_IS17_SC_EEEEESI_SJ_SI_SJ_NS1E_6fusion15FusionCallbacksIS1I_NS1N_17LinearCombinationISI_fSI_fLNS_15FloatRoundStyleE2EEES1J_S1M_JEEENS4_5SM1004TMEM4LOAD26SM100_TMEM_LOAD_32dp32b64xENS4_13SM90_TMA_LOADES1B_NS4_39AutoVectorizingCopyWithAssumedAlignmentILi128EEENS4_14SM90_TMA_STOREES1B_S1Z_S1Z_EEEvvEEEEvNT_6ParamsE,"aw",@nobits
	.sectionflags	@""
	.align	16
	.zero		1024


//--------------------- .nv.shared.reserved.0     --------------------------
	.section	.nv.shared.reserved.0,"aw",@nobits
	.weak		__nv_reservedSMEM_offset_0_alias
	.size		__nv_reservedSMEM_offset_0_alias, 0, 64
	.other		__nv_reservedSMEM_offset_0_alias,@"STO_CUDA_RESERVED_SHARED STV_DEFAULT"
__nv_reservedSMEM_offset_0_alias:
	.zero		0
.nv.shared.reserved.0:
	.zero		64
	.weak		__nv_reservedSMEM_tcgen05_partition
	.type		__nv_reservedSMEM_tcgen05_partition,@object
	.size		__nv_reservedSMEM_tcgen05_partition,(.L_0 - __nv_reservedSMEM_tcgen05_partition)
__nv_reservedSMEM_tcgen05_partition:
	.zero		32
.L_0:


//--------------------- .nv.global                --------------------------
	.section	.nv.global,"aw",@nobits
.nv.global:
	.type		_ZN40_INTERNAL_0be9b655_4_k_cu_fb2c86e9_199314cute1_E,@object
	.size		_ZN40_INTERNAL_0be9b655_4_k_cu_fb2c86e9_199314cute1_E,(_ZN40_INTERNAL_0be9b655_4_k_cu_fb2c86e9_199314cuda3std3__45__cpo6cbeginE - _ZN40_INTERNAL_0be9b655_4_k_cu_fb2c86e9_199314cute1_E)
_ZN40_INTERNAL_0be9b655_4_k_cu_fb2c86e9_199314cute1_E:
	.zero		1
	.type		_ZN40_INTERNAL_0be9b655_4_k_cu_fb2c86e9_199314cuda3std3__45__cpo6cbeginE,@object
	.size		_ZN40_INTERNAL_0be9b655_4_k_cu_fb2c86e9_199314cuda3std3__45__cpo6cbeginE,(_ZN40_INTERNAL_0be9b655_4_k_cu_fb2c86e9_199314cuda3std3__48in_placeE - _ZN40_INTERNAL_0be9b655_4_k_cu_fb2c86e9_199314cuda3std3__45__cpo6cbeginE)
_ZN40_INTERNAL_0be9b655_4_k_cu_fb2c86e9_199314cuda3std3__45__cpo6cbeginE:
	.zero		1
	.type		_ZN40_INTERNAL_0be9b655_4_k_cu_fb2c86e9_199314cuda3std3__48in_placeE,@object
	.size		_ZN40_INTERNAL_0be9b655_4_k_cu_fb2c86e9_199314cuda3std3__48in_placeE,(_ZN40_INTERNAL_0be9b655_4_k_cu_fb2c86e9_199314cuda3std6ranges3__45__cpo9iter_moveE - _ZN40_INTERNAL_0be9b655_4_k_cu_fb2c86e9_199314cuda3std3__48in_placeE)
_ZN40_INTERNAL_0be9b655_4_k_cu_fb2c86e9_199314cuda3std3__48in_placeE:
	.zero		1
	.type		_ZN40_INTERNAL_0be9b655_4_k_cu_fb2c86e9_199314cuda3std6ranges3__45__cpo9iter_moveE,@object
	.size		_ZN40_INTERNAL_0be9b655_4_k_cu_fb2c86e9_199314cuda3std6ranges3__45__cpo9iter_moveE,(_ZN40_INTERNAL_0be9b655_4_k_cu_fb2c86e9_199314cuda3std3__45__cpo5beginE - _ZN40_INTERNAL_0be9b655_4_k_cu_fb2c86e9_199314cuda3std6ranges3__45__cpo9iter_moveE)
_ZN40_INTERNAL_0be9b655_4_k_cu_fb2c86e9_199314cuda3std6ranges3__45__cpo9iter_moveE:
	.zero		1
	.type		_ZN40_INTERNAL_0be9b655_4_k_cu_fb2c86e9_199314cuda3std3__45__cpo5beginE,@object
	.size		_ZN40_INTERNAL_0be9b655_4_k_cu_fb2c86e9_199314cuda3std3__45__cpo5beginE,(_ZN40_INTERNAL_0be9b655_4_k_cu_fb2c86e9_199314cuda3std3__442_GLOBAL__N__0be9b655_4_k_cu_fb2c86e9_199316ignoreE - _ZN40_INTERNAL_0be9b655_4_k_cu_fb2c86e9_199314cuda3std3__45__cpo5beginE)
_ZN40_INTERNAL_0be9b655_4_k_cu_fb2c86e9_199314cuda3std3__45__cpo5beginE:
	.zero		1
	.type		_ZN40_INTERNAL_0be9b655_4_k_cu_fb2c86e9_199314cuda3std3__442_GLOBAL__N__0be9b655_4_k_cu_fb2c86e9_199316ignoreE,@object
	.size		_ZN40_INTERNAL_0be9b655_4_k_cu_fb2c86e9_199314cuda3std3__442_GLOBAL__N__0be9b655_4_k_cu_fb2c86e9_199316ignoreE,(_ZN40_INTERNAL_0be9b655_4_k_cu_fb2c86e9_199314cute7productE - _ZN40_INTERNAL_0be9b655_4_k_cu_fb2c86e9_199314cuda3std3__442_GLOBAL__N__0be9b655_4_k_cu_fb2c86e9_199316ignoreE)
_ZN40_INTERNAL_0be9b655_4_k_cu_fb2c86e9_199314cuda3std3__442_GLOBAL__N__0be9b655_4_k_cu_fb2c86e9_199316ignoreE:
	.zero		1
	.type		_ZN40_INTERNAL_0be9b655_4_k_cu_fb2c86e9_199314cute7productE,@object
	.size		_ZN40_INTERNAL_0be9b655_4_k_cu_fb2c86e9_199314cute7productE,(_ZN40_INTERNAL_0be9b655_4_k_cu_fb2c86e9_199314cuda3std3__45__cpo3endE - _ZN40_INTERNAL_0be9b655_4_k_cu_fb2c86e9_199314cute7productE)
_ZN40_INTERNAL_0be9b655_4_k_cu_fb2c86e9_199314cute7productE:
	.zero		1
	.type		_ZN40_INTERNAL_0be9b655_4_k_cu_fb2c86e9_199314cuda3std3__45__cpo3endE,@object
	.size		_ZN40_INTERNAL_0be9b655_4_k_cu_fb2c86e9_199314cuda3std3__45__cpo3endE,(_ZN40_INTERNAL_0be9b655_4_k_cu_fb2c86e9_199314cuda3std3__419piecewise_constructE - _ZN40_INTERNAL_0be9b655_4_k_cu_fb2c86e9_199314cuda3std3__45__cpo3endE)
_ZN40_INTERNAL_0be9b655_4_k_cu_fb2c86e9_199314cuda3std3__45__cpo3endE:
	.zero		1
	.type		_ZN40_INTERNAL_0be9b655_4_k_cu_fb2c86e9_199314cuda3std3__419piecewise_constructE,@object
	.size		_ZN40_INTERNAL_0be9b655_4_k_cu_fb2c86e9_199314cuda3std3__419piecewise_constructE,(_ZN40_INTERNAL_0be9b655_4_k_cu_fb2c86e9_199314cuda3std3__45__cpo4cendE - _ZN40_INTERNAL_0be9b655_4_k_cu_fb2c86e9_199314cuda3std3__419piecewise_constructE)
_ZN40_INTERNAL_0be9b655_4_k_cu_fb2c86e9_199314cuda3std3__419piecewise_constructE:
	.zero		1
	.type		_ZN40_INTERNAL_0be9b655_4_k_cu_fb2c86e9_199314cuda3std3__45__cpo4cendE,@object
	.size		_ZN40_INTERNAL_0be9b655_4_k_cu_fb2c86e9_199314cuda3std3__45__cpo4cendE,(_ZN40_INTERNAL_0be9b655_4_k_cu_fb2c86e9_199314cuda3std6ranges3__45__cpo4swapE - _ZN40_INTERNAL_0be9b655_4_k_cu_fb2c86e9_199314cuda3std3__45__cpo4cendE)
_ZN40_INTERNAL_0be9b655_4_k_cu_fb2c86e9_199314cuda3std3__45__cpo4cendE:
	.zero		1
	.type		_ZN40_INTERNAL_0be9b655_4_k_cu_fb2c86e9_199314cuda3std6ranges3__45__cpo4swapE,@object
	.size		_ZN40_INTERNAL_0be9b655_4_k_cu_fb2c86e9_199314cuda3std6ranges3__45__cpo4swapE,(.L_10 - _ZN40_INTERNAL_0be9b655_4_k_cu_fb2c86e9_199314cuda3std6ranges3__45__cpo4swapE)
_ZN40_INTERNAL_0be9b655_4_k_cu_fb2c86e9_199314cuda3std6ranges3__45__cpo4swapE:
	.zero		1
.L_10:


//--------------------- .nv.constant0._ZN7cutlass13device_kernelINS_4gemm6kernel13GemmUniversalIN4cute5tupleIJiiiiEEENS1_10collective13CollectiveMmaINS1_35MainloopSm100TmaUmmaWarpSpecializedILi2ELi2ELi2ENS5_IJNS4_1CILi4EEESB_NSA_ILi1EEEEEEEENS5_IJNSA_ILi256EEESF_NSA_ILi128EEEEEENS_6half_tENS5_IJlSC_lEEESI_SJ_NS4_8TiledMMAINS4_8MMA_AtomIJNS4_26SM100_MMA_F16BF16_2x1SM_SSISI_SI_fLi256ELi256ELNS4_4UMMA5MajorE0ELSO_0ELNSN_7ScaleInE0ELSP_0EEEEEENS4_6LayoutINS5_IJSC_SC_SC_EEENS5_IJNSA_ILi0EEESU_SU_EEEEENS5_IJNS4_10UnderscoreESX_SX_EEEEENS4_28SM100_TMA_2SM_LOAD_MULTICASTENS4_14ComposedLayoutINS4_7SwizzleILi3ELi4ELi3EEENS4_18smem_ptr_flag_bitsILi16EEENSS_INS5_IJNSA_ILi8EEENSA_ILi64EEEEEENS5_IJS17_SC_EEEEEEEvNS4_8identityES10_S1B_vS1C_EENS_8epilogue10collective18CollectiveEpilogueINS1E_23Sm100TmaWarpSpecializedILi4ELi2ELi64ELb1ELb0EEEJNS5_IJSG_SF_SG_EEENS5_IJNSS_ISG_SC_EENSS_IS17_SC_EEEEESI_SJ_SI_SJ_NS1E_6fusion15FusionCallbacksIS1I_NS1N_17LinearCombinationISI_fSI_fLNS_15FloatRoundStyleE2EEES1J_S1M_JEEENS4_5SM1004TMEM4LOAD26SM100_TMEM_LOAD_32dp32b64xENS4_13SM90_TMA_LOADES1B_NS4_39AutoVectorizingCopyWithAssumedAlignmentILi128EEENS4_14SM90_TMA_STOREES1B_S1Z_S1Z_EEEvvEEEEvNT_6ParamsE --------------------------
	.section	.nv.constant0._ZN7cutlass13device_kernelINS_4gemm6kernel13GemmUniversalIN4cute5tupleIJiiiiEEENS1_10collective13CollectiveMmaINS1_35MainloopSm100TmaUmmaWarpSpecializedILi2ELi2ELi2ENS5_IJNS4_1CILi4EEESB_NSA_ILi1EEEEEEEENS5_IJNSA_ILi256EEESF_NSA_ILi128EEEEEENS_6half_tENS5_IJlSC_lEEESI_SJ_NS4_8TiledMMAINS4_8MMA_AtomIJNS4_26SM100_MMA_F16BF16_2x1SM_SSISI_SI_fLi256ELi256ELNS4_4UMMA5MajorE0ELSO_0ELNSN_7ScaleInE0ELSP_0EEEEEENS4_6LayoutINS5_IJSC_SC_SC_EEENS5_IJNSA_ILi0EEESU_SU_EEEEENS5_IJNS4_10UnderscoreESX_SX_EEEEENS4_28SM100_TMA_2SM_LOAD_MULTICASTENS4_14ComposedLayoutINS4_7SwizzleILi3ELi4ELi3EEENS4_18smem_ptr_flag_bitsILi16EEENSS_INS5_IJNSA_ILi8EEENSA_ILi64EEEEEENS5_IJS17_SC_EEEEEEEvNS4_8identityES10_S1B_vS1C_EENS_8epilogue10collective18CollectiveEpilogueINS1E_23Sm100TmaWarpSpecializedILi4ELi2ELi64ELb1ELb0EEEJNS5_IJSG_SF_SG_EEENS5_IJNSS_ISG_SC_EENSS_IS17_SC_EEEEESI_SJ_SI_SJ_NS1E_6fusion15FusionCallbacksIS1I_NS1N_17LinearCombinationISI_fSI_fLNS_15FloatRoundStyleE2EEES1J_S1M_JEEENS4_5SM1004TMEM4LOAD26SM100_TMEM_LOAD_32dp32b64xENS4_13SM90_TMA_LOADES1B_NS4_39AutoVectorizingCopyWithAssumedAlignmentILi128EEENS4_14SM90_TMA_STOREES1B_S1Z_S1Z_EEEvvEEEEvNT_6ParamsE,"a",@progbits
	.sectionflags	@""
	.align	4
.nv.constant0._ZN7cutlass13device_kernelINS_4gemm6kernel13GemmUniversalIN4cute5tupleIJiiiiEEENS1_10collective13CollectiveMmaINS1_35MainloopSm100TmaUmmaWarpSpecializedILi2ELi2ELi2ENS5_IJNS4_1CILi4EEESB_NSA_ILi1EEEEEEEENS5_IJNSA_ILi256EEESF_NSA_ILi128EEEEEENS_6half_tENS5_IJlSC_lEEESI_SJ_NS4_8TiledMMAINS4_8MMA_AtomIJNS4_26SM100_MMA_F16BF16_2x1SM_SSISI_SI_fLi256ELi256ELNS4_4UMMA5MajorE0ELSO_0ELNSN_7ScaleInE0ELSP_0EEEEEENS4_6LayoutINS5_IJSC_SC_SC_EEENS5_IJNSA_ILi0EEESU_SU_EEEEENS5_IJNS4_10UnderscoreESX_SX_EEEEENS4_28SM100_TMA_2SM_LOAD_MULTICASTENS4_14ComposedLayoutINS4_7SwizzleILi3ELi4ELi3EEENS4_18smem_ptr_flag_bitsILi16EEENSS_INS5_IJNSA_ILi8EEENSA_ILi64EEEEEENS5_IJS17_SC_EEEEEEEvNS4_8identityES10_S1B_vS1C_EENS_8epilogue10collective18CollectiveEpilogueINS1E_23Sm100TmaWarpSpecializedILi4ELi2ELi64ELb1ELb0EEEJNS5_IJSG_SF_SG_EEENS5_IJNSS_ISG_SC_EENSS_IS17_SC_EEEEESI_SJ_SI_SJ_NS1E_6fusion15FusionCallbacksIS1I_NS1N_17LinearCombinationISI_fSI_fLNS_15FloatRoundStyleE2EEES1J_S1M_JEEENS4_5SM1004TMEM4LOAD26SM100_TMEM_LOAD_32dp32b64xENS4_13SM90_TMA_LOADES1B_NS4_39AutoVectorizingCopyWithAssumedAlignmentILi128EEENS4_14SM90_TMA_STOREES1B_S1Z_S1Z_EEEvvEEEEvNT_6ParamsE:
	.zero		2944


//--------------------- SYMBOLS --------------------------

	.type		.nv.reservedSmem.offset0,@object
	.size		.nv.reservedSmem.offset0,0x4
	.type		.nv.reservedSmem.cap,@object
	.size		.nv.reservedSmem.cap,0x4
	.type		__assertfail,@function
